//
// Generated by NVIDIA NVVM Compiler
//
// Compiler Build ID: CL-36424714
// Cuda compilation tools, release 13.0, V13.0.88
// Based on NVVM 20.0.0
//

.version 9.0
.target sm_100
.address_size 64

	// .globl	_Z15MulSMNTTKernel1PjssssiPKjb
.extern .shared .align 16 .b8 final_temp[];
.extern .shared .align 16 .b8 temp_data[];

.visible .entry _Z15MulSMNTTKernel1PjssssiPKjb(
	.param .u64 .ptr .align 1 _Z15MulSMNTTKernel1PjssssiPKjb_param_0,
	.param .u16 _Z15MulSMNTTKernel1PjssssiPKjb_param_1,
	.param .u16 _Z15MulSMNTTKernel1PjssssiPKjb_param_2,
	.param .u16 _Z15MulSMNTTKernel1PjssssiPKjb_param_3,
	.param .u16 _Z15MulSMNTTKernel1PjssssiPKjb_param_4,
	.param .u32 _Z15MulSMNTTKernel1PjssssiPKjb_param_5,
	.param .u64 .ptr .align 1 _Z15MulSMNTTKernel1PjssssiPKjb_param_6,
	.param .u8 _Z15MulSMNTTKernel1PjssssiPKjb_param_7
)
{
	.reg .pred 	%p<16>;
	.reg .b16 	%rs<52>;
	.reg .b32 	%r<157>;
	.reg .b64 	%rd<24>;

	ld.param.u64 	%rd3, [_Z15MulSMNTTKernel1PjssssiPKjb_param_0];
	ld.param.u16 	%rs18, [_Z15MulSMNTTKernel1PjssssiPKjb_param_1];
	ld.param.u16 	%rs19, [_Z15MulSMNTTKernel1PjssssiPKjb_param_2];
	ld.param.u16 	%rs20, [_Z15MulSMNTTKernel1PjssssiPKjb_param_3];
	ld.param.u16 	%rs21, [_Z15MulSMNTTKernel1PjssssiPKjb_param_4];
	ld.param.u32 	%r45, [_Z15MulSMNTTKernel1PjssssiPKjb_param_5];
	ld.param.u64 	%rd4, [_Z15MulSMNTTKernel1PjssssiPKjb_param_6];
	ld.param.s8 	%rs22, [_Z15MulSMNTTKernel1PjssssiPKjb_param_7];
	cvta.to.global.u64 	%rd1, %rd4;
	mov.u32 	%r1, %tid.x;
	mov.u32 	%r2, %ctaid.x;
	mov.u32 	%r3, %ntid.x;
	setp.ge.u32 	%p3, %r1, %r3;
	@%p3 bra 	$L__BB0_22;
	shr.u32 	%r4, %r1, 1;
	not.b16 	%rs23, %rs20;
	add.s16 	%rs1, %rs21, %rs23;
	cvt.s32.s16 	%r46, %rs1;
	add.s32 	%r47, %r46, -1;
	shl.b32 	%r5, %r2, %r47;
	mov.u32 	%r6, %nctaid.x;
	setp.lt.u32 	%p4, %r3, %r6;
	@%p4 bra 	$L__BB0_3;
	cvt.u32.u16 	%r48, %rs19;
	shr.u32 	%r49, %r1, %r48;
	add.s32 	%r50, %r6, 65535;
	mad.lo.s32 	%r51, %r49, %r50, %r2;
	shl.b32 	%r52, %r51, %r48;
	add.s32 	%r150, %r52, %r1;
	bra.uni 	$L__BB0_4;
$L__BB0_3:
	cvt.u32.u16 	%r53, %rs18;
	shl.b32 	%r54, %r1, %r53;
	add.s32 	%r150, %r54, %r2;
$L__BB0_4:
	cvt.u64.u32 	%rd5, %r150;
	and.b32  	%r55, %r1, 1;
	setp.eq.b32 	%p1, %r55, 1;
	shl.b64 	%rd6, %rd5, 48;
	shr.s64 	%rd7, %rd6, 46;
	cvta.to.global.u64 	%rd8, %rd3;
	add.s64 	%rd2, %rd8, %rd7;
	ld.global.u32 	%r56, [%rd2];
	shl.b32 	%r57, %r1, 2;
	mov.u32 	%r58, final_temp;
	add.s32 	%r10, %r58, %r57;
	st.shared.u32 	[%r10], %r56;
	bar.sync 	0;
	setp.lt.s16 	%p5, %rs20, 1;
	@%p5 bra 	$L__BB0_21;
	cvt.s32.s16 	%r11, %rs21;
	selp.b32 	%r12, 65535, 1, %p1;
	cvt.u32.u16 	%r60, %rs18;
	shl.b32 	%r61, %r4, %r60;
	not.b32 	%r62, %r4;
	add.s32 	%r13, %r61, %r2;
	cvt.u32.u16 	%r14, %rs20;
	cvt.u32.u16 	%r63, %rs1;
	add.s32 	%r64, %r63, 65535;
	and.b32  	%r65, %r62, 1;
	cvt.s32.s16 	%r66, %r5;
	add.s32 	%r67, %r66, %r3;
	and.b32  	%r68, %r4, 1;
	setp.eq.b32 	%p2, %r68, 1;
	selp.b32 	%r15, %r67, 0, %p2;
	mad.lo.s32 	%r69, %r66, %r65, %r15;
	sub.s32 	%r70, %r14, %r63;
	shl.b32 	%r16, %r2, %r63;
	mul.lo.s32 	%r71, %r70, %r16;
	mad.lo.s32 	%r17, %r69, %r64, %r71;
	selp.b32 	%r18, -1, 1, %p1;
	setp.eq.s16 	%p6, %rs20, 1;
	mov.b16 	%rs51, 0;
	mov.b32 	%r155, 1;
	@%p6 bra 	$L__BB0_15;
	and.b16  	%rs46, %rs20, 32766;
	sub.s16 	%rs26, %rs21, %rs20;
	add.s16 	%rs27, %rs26, -2;
	not.pred 	%p7, %p2;
	selp.u16 	%rs28, 1, 0, %p7;
	cvt.u16.u32 	%rs29, %r5;
	cvt.u16.u32 	%rs30, %r15;
	mad.lo.s16 	%rs31, %rs28, %rs29, %rs30;
	mul.lo.s16 	%rs32, %rs27, %rs31;
	shl.b16 	%rs33, %rs20, 1;
	sub.s16 	%rs34, %rs33, %rs21;
	cvt.u16.u32 	%rs35, %r16;
	mad.lo.s16 	%rs36, %rs35, %rs34, %rs35;
	add.s16 	%rs37, %rs32, %rs36;
	add.s16 	%rs38, %rs20, -2;
	cvt.u16.u32 	%rs39, %r13;
	mad.lo.s16 	%rs3, %rs38, %rs39, %rs37;
	shl.b16 	%rs40, %rs32, 1;
	shl.b16 	%rs41, %rs36, 1;
	add.s16 	%rs42, %rs40, %rs41;
	shl.b16 	%rs43, %rs39, 1;
	sub.s16 	%rs4, %rs42, %rs43;
	not.b32 	%r73, %r14;
	add.s32 	%r151, %r73, %r11;
	add.s16 	%rs44, %rs20, -1;
	mul.lo.s16 	%rs5, %rs44, %rs39;
	mov.b32 	%r152, 0;
	mov.b16 	%rs47, 0;
	mov.u16 	%rs51, %rs47;
$L__BB0_7:
	setp.eq.s16 	%p8, %rs22, 0;
	add.s32 	%r22, %r152, 1;
	@%p8 bra 	$L__BB0_9;
	add.s16 	%rs51, %rs5, %rs47;
$L__BB0_9:
	shr.u32 	%r74, %r3, %r22;
	selp.b32 	%r75, %r74, 0, %p1;
	add.s32 	%r76, %r75, %r4;
	mov.b32 	%r77, -1;
	shl.b32 	%r78, %r77, %r151;
	and.b32  	%r79, %r78, %r4;
	add.s32 	%r80, %r76, %r79;
	mad.lo.s32 	%r81, %r74, %r12, %r80;
	cvt.u64.u32 	%rd9, %r81;
	setp.eq.s16 	%p9, %rs22, 0;
	shl.b64 	%rd10, %rd9, 48;
	shr.s64 	%rd11, %rd10, 46;
	cvt.u32.u64 	%r82, %rd11;
	mov.u32 	%r83, final_temp;
	add.s32 	%r84, %r83, %r82;
	ld.shared.u32 	%r85, [%r84];
	add.s32 	%r86, %r85, %r45;
	shl.b32 	%r87, %r80, 2;
	add.s32 	%r23, %r83, %r87;
	ld.shared.u32 	%r88, [%r23];
	mad.lo.s32 	%r89, %r88, %r18, %r86;
	rem.u32 	%r153, %r89, %r45;
	add.s32 	%r90, %r80, %r3;
	shl.b32 	%r91, %r90, 2;
	mov.u32 	%r92, temp_data;
	add.s32 	%r25, %r92, %r91;
	st.shared.u32 	[%r25], %r153;
	@%p9 bra 	$L__BB0_11;
	cvt.s32.s16 	%r93, %rs51;
	mul.wide.s32 	%rd12, %r93, 4;
	add.s64 	%rd13, %rd1, %rd12;
	ld.global.u32 	%r94, [%rd13];
	selp.b32 	%r95, %r94, 0, %p1;
	shl.b32 	%r96, %r153, %r95;
	rem.u32 	%r153, %r96, %r45;
	st.shared.u32 	[%r25], %r153;
$L__BB0_11:
	st.shared.u32 	[%r23], %r153;
	bar.sync 	0;
	add.s32 	%r97, %r22, 1;
	shr.u32 	%r98, %r3, %r97;
	add.s32 	%r99, %r151, -1;
	mov.b32 	%r100, -1;
	shl.b32 	%r101, %r100, %r99;
	and.b32  	%r102, %r101, %r4;
	selp.b32 	%r103, %r98, 0, %p1;
	add.s32 	%r104, %r103, %r4;
	add.s32 	%r105, %r104, %r102;
	add.s32 	%r106, %r105, %r3;
	mad.lo.s32 	%r107, %r98, %r12, %r105;
	cvt.u64.u32 	%rd14, %r107;
	add.s16 	%rs11, %rs3, %rs47;
	selp.b16 	%rs51, %rs51, %rs11, %p9;
	shl.b64 	%rd15, %rd14, 48;
	shr.s64 	%rd16, %rd15, 46;
	cvt.u32.u64 	%r108, %rd16;
	mov.u32 	%r109, final_temp;
	add.s32 	%r110, %r109, %r108;
	ld.shared.u32 	%r111, [%r110];
	add.s32 	%r112, %r111, %r45;
	shl.b32 	%r113, %r105, 2;
	add.s32 	%r28, %r109, %r113;
	ld.shared.u32 	%r114, [%r28];
	mad.lo.s32 	%r115, %r114, %r18, %r112;
	rem.u32 	%r154, %r115, %r45;
	shl.b32 	%r116, %r106, 2;
	mov.u32 	%r117, temp_data;
	add.s32 	%r30, %r117, %r116;
	st.shared.u32 	[%r30], %r154;
	@%p9 bra 	$L__BB0_13;
	cvt.s32.s16 	%r118, %rs11;
	mul.wide.s32 	%rd17, %r118, 4;
	add.s64 	%rd18, %rd1, %rd17;
	ld.global.u32 	%r119, [%rd18];
	selp.b32 	%r120, %r119, 0, %p1;
	shl.b32 	%r121, %r154, %r120;
	rem.u32 	%r154, %r121, %r45;
	st.shared.u32 	[%r30], %r154;
$L__BB0_13:
	st.shared.u32 	[%r28], %r154;
	bar.sync 	0;
	add.s32 	%r152, %r152, 2;
	add.s16 	%rs47, %rs47, %rs4;
	add.s32 	%r151, %r151, -2;
	add.s16 	%rs46, %rs46, -2;
	setp.ne.s16 	%p11, %rs46, 0;
	@%p11 bra 	$L__BB0_7;
	add.s32 	%r155, %r152, 1;
$L__BB0_15:
	and.b16  	%rs45, %rs20, 1;
	setp.eq.b16 	%p12, %rs45, 1;
	not.pred 	%p13, %p12;
	@%p13 bra 	$L__BB0_21;
	setp.eq.s16 	%p14, %rs22, 0;
	shr.u32 	%r122, %r3, %r155;
	add.s32 	%r123, %r155, %r14;
	sub.s32 	%r124, %r11, %r123;
	mov.b32 	%r125, -1;
	shl.b32 	%r126, %r125, %r124;
	and.b32  	%r127, %r126, %r4;
	selp.b32 	%r128, %r122, 0, %p1;
	add.s32 	%r129, %r128, %r4;
	add.s32 	%r37, %r129, %r127;
	add.s32 	%r38, %r37, %r3;
	mul.lo.s32 	%r39, %r122, %r12;
	@%p14 bra 	$L__BB0_18;
	sub.s32 	%r130, %r14, %r155;
	add.s32 	%r131, %r155, -1;
	mul.lo.s32 	%r132, %r131, %r17;
	mad.lo.s32 	%r133, %r130, %r13, %r132;
	cvt.u16.u32 	%rs51, %r133;
$L__BB0_18:
	add.s32 	%r134, %r37, %r39;
	cvt.u64.u32 	%rd19, %r134;
	setp.eq.s16 	%p15, %rs22, 0;
	shl.b64 	%rd20, %rd19, 48;
	shr.s64 	%rd21, %rd20, 46;
	cvt.u32.u64 	%r135, %rd21;
	mov.u32 	%r136, final_temp;
	add.s32 	%r137, %r136, %r135;
	ld.shared.u32 	%r138, [%r137];
	add.s32 	%r139, %r138, %r45;
	shl.b32 	%r140, %r37, 2;
	add.s32 	%r40, %r136, %r140;
	ld.shared.u32 	%r141, [%r40];
	mad.lo.s32 	%r142, %r141, %r18, %r139;
	rem.u32 	%r156, %r142, %r45;
	shl.b32 	%r143, %r38, 2;
	mov.u32 	%r144, temp_data;
	add.s32 	%r42, %r144, %r143;
	st.shared.u32 	[%r42], %r156;
	@%p15 bra 	$L__BB0_20;
	cvt.s32.s16 	%r145, %rs51;
	mul.wide.s32 	%rd22, %r145, 4;
	add.s64 	%rd23, %rd1, %rd22;
	ld.global.u32 	%r146, [%rd23];
	selp.b32 	%r147, %r146, 0, %p1;
	shl.b32 	%r148, %r156, %r147;
	rem.u32 	%r156, %r148, %r45;
	st.shared.u32 	[%r42], %r156;
$L__BB0_20:
	st.shared.u32 	[%r40], %r156;
	bar.sync 	0;
$L__BB0_21:
	ld.shared.u32 	%r149, [%r10];
	st.global.u32 	[%rd2], %r149;
$L__BB0_22:
	ret;

}
	// .globl	_Z15MulSMNTTKernel2PjisssiPKjb
.visible .entry _Z15MulSMNTTKernel2PjisssiPKjb(
	.param .u64 .ptr .align 1 _Z15MulSMNTTKernel2PjisssiPKjb_param_0,
	.param .u32 _Z15MulSMNTTKernel2PjisssiPKjb_param_1,
	.param .u16 _Z15MulSMNTTKernel2PjisssiPKjb_param_2,
	.param .u16 _Z15MulSMNTTKernel2PjisssiPKjb_param_3,
	.param .u16 _Z15MulSMNTTKernel2PjisssiPKjb_param_4,
	.param .u32 _Z15MulSMNTTKernel2PjisssiPKjb_param_5,
	.param .u64 .ptr .align 1 _Z15MulSMNTTKernel2PjisssiPKjb_param_6,
	.param .u8 _Z15MulSMNTTKernel2PjisssiPKjb_param_7
)
{
	.reg .pred 	%p<10>;
	.reg .b16 	%rs<18>;
	.reg .b32 	%r<144>;
	.reg .b64 	%rd<29>;

	ld.param.u64 	%rd3, [_Z15MulSMNTTKernel2PjisssiPKjb_param_0];
	ld.param.u32 	%r23, [_Z15MulSMNTTKernel2PjisssiPKjb_param_1];
	ld.param.u16 	%rs6, [_Z15MulSMNTTKernel2PjisssiPKjb_param_3];
	ld.param.u16 	%rs7, [_Z15MulSMNTTKernel2PjisssiPKjb_param_4];
	ld.param.u32 	%r24, [_Z15MulSMNTTKernel2PjisssiPKjb_param_5];
	ld.param.u64 	%rd4, [_Z15MulSMNTTKernel2PjisssiPKjb_param_6];
	ld.param.s8 	%rs8, [_Z15MulSMNTTKernel2PjisssiPKjb_param_7];
	cvta.to.global.u64 	%rd1, %rd4;
	mov.u32 	%r1, %tid.x;
	mov.u32 	%r2, %ntid.x;
	setp.ge.u32 	%p2, %r1, %r2;
	@%p2 bra 	$L__BB1_14;
	cvta.to.global.u64 	%rd5, %rd3;
	shr.u32 	%r3, %r1, 1;
	and.b32  	%r25, %r1, 1;
	setp.eq.b32 	%p1, %r25, 1;
	mov.u32 	%r26, %ctaid.x;
	mad.lo.s32 	%r27, %r26, %r2, %r1;
	shl.b32 	%r28, %r27, 2;
	cvt.u64.u32 	%rd6, %r28;
	and.b64  	%rd7, %rd6, 262140;
	add.s64 	%rd2, %rd5, %rd7;
	ld.global.u32 	%r29, [%rd2];
	shl.b32 	%r30, %r1, 2;
	mov.u32 	%r31, final_temp;
	add.s32 	%r4, %r31, %r30;
	st.shared.u32 	[%r4], %r29;
	bar.sync 	0;
	setp.gt.s16 	%p3, %rs6, %rs7;
	@%p3 bra 	$L__BB1_13;
	cvt.s32.s16 	%r5, %rs7;
	selp.b32 	%r6, 65535, 1, %p1;
	selp.b32 	%r7, -1, 1, %p1;
	sub.s16 	%rs9, %rs7, %rs6;
	and.b16  	%rs10, %rs9, 1;
	setp.eq.b16 	%p4, %rs10, 1;
	mov.u16 	%rs17, %rs6;
	@%p4 bra 	$L__BB1_6;
	setp.eq.s16 	%p5, %rs8, 0;
	cvt.s32.s16 	%r32, %rs6;
	shr.s32 	%r33, %r23, %r32;
	sub.s32 	%r34, %r5, %r32;
	mov.b32 	%r35, -1;
	shl.b32 	%r36, %r35, %r34;
	and.b32  	%r37, %r36, %r3;
	selp.b32 	%r38, %r33, 0, %p1;
	add.s32 	%r39, %r38, %r3;
	add.s32 	%r8, %r39, %r37;
	add.s32 	%r9, %r8, %r2;
	mad.lo.s32 	%r40, %r33, %r6, %r8;
	cvt.u64.u32 	%rd8, %r40;
	cvt.u16.u32 	%rs11, %r3;
	cvt.u16.u32 	%rs12, %r33;
	rem.s16 	%rs13, %rs11, %rs12;
	cvt.u32.u16 	%r41, %rs13;
	add.s32 	%r42, %r32, -1;
	shl.b32 	%r10, %r41, %r42;
	shl.b64 	%rd9, %rd8, 48;
	shr.s64 	%rd10, %rd9, 46;
	cvt.u32.u64 	%r43, %rd10;
	add.s32 	%r45, %r31, %r43;
	ld.shared.u32 	%r46, [%r45];
	add.s32 	%r47, %r46, %r24;
	shl.b32 	%r48, %r8, 16;
	shr.s32 	%r49, %r48, 14;
	add.s32 	%r50, %r31, %r49;
	ld.shared.u32 	%r51, [%r50];
	mad.lo.s32 	%r52, %r51, %r7, %r47;
	rem.u32 	%r11, %r52, %r24;
	shl.b32 	%r53, %r9, 16;
	shr.s32 	%r54, %r53, 14;
	mov.u32 	%r55, temp_data;
	add.s32 	%r12, %r55, %r54;
	st.shared.u32 	[%r12], %r11;
	@%p5 bra 	$L__BB1_5;
	cvt.u64.u32 	%rd11, %r10;
	shl.b64 	%rd12, %rd11, 48;
	shr.s64 	%rd13, %rd12, 46;
	add.s64 	%rd14, %rd1, %rd13;
	ld.global.u32 	%r56, [%rd14];
	selp.b32 	%r57, %r56, 0, %p1;
	shl.b32 	%r58, %r11, %r57;
	rem.u32 	%r59, %r58, %r24;
	st.shared.u32 	[%r12], %r59;
$L__BB1_5:
	cvt.s32.s16 	%r60, %r9;
	shl.b32 	%r61, %r60, 2;
	add.s32 	%r63, %r55, %r61;
	ld.shared.u32 	%r64, [%r63];
	cvt.s32.s16 	%r65, %r8;
	shl.b32 	%r66, %r65, 2;
	add.s32 	%r68, %r31, %r66;
	st.shared.u32 	[%r68], %r64;
	bar.sync 	0;
	add.s16 	%rs17, %rs6, 1;
$L__BB1_6:
	setp.eq.s16 	%p6, %rs7, %rs6;
	@%p6 bra 	$L__BB1_13;
	not.b16 	%rs3, %rs7;
	mov.u32 	%r93, temp_data;
$L__BB1_8:
	setp.eq.s16 	%p7, %rs8, 0;
	cvt.s32.s16 	%r69, %rs17;
	shr.s32 	%r70, %r23, %r69;
	sub.s32 	%r71, %r5, %r69;
	mov.b32 	%r72, -1;
	shl.b32 	%r73, %r72, %r71;
	and.b32  	%r74, %r73, %r3;
	selp.b32 	%r75, %r70, 0, %p1;
	add.s32 	%r76, %r75, %r3;
	add.s32 	%r13, %r76, %r74;
	add.s32 	%r14, %r13, %r2;
	mad.lo.s32 	%r77, %r70, %r6, %r13;
	cvt.u64.u32 	%rd15, %r77;
	cvt.s32.s16 	%r78, %r70;
	rem.s32 	%r79, %r3, %r78;
	add.s32 	%r80, %r69, -1;
	shl.b32 	%r15, %r79, %r80;
	shl.b64 	%rd16, %rd15, 48;
	shr.s64 	%rd17, %rd16, 46;
	cvt.u32.u64 	%r81, %rd17;
	add.s32 	%r83, %r31, %r81;
	ld.shared.u32 	%r84, [%r83];
	add.s32 	%r85, %r84, %r24;
	shl.b32 	%r86, %r13, 16;
	shr.s32 	%r87, %r86, 14;
	add.s32 	%r88, %r31, %r87;
	ld.shared.u32 	%r89, [%r88];
	mad.lo.s32 	%r90, %r89, %r7, %r85;
	rem.u32 	%r16, %r90, %r24;
	shl.b32 	%r91, %r14, 16;
	shr.s32 	%r92, %r91, 14;
	add.s32 	%r17, %r93, %r92;
	st.shared.u32 	[%r17], %r16;
	@%p7 bra 	$L__BB1_10;
	cvt.u64.u32 	%rd18, %r15;
	shl.b64 	%rd19, %rd18, 48;
	shr.s64 	%rd20, %rd19, 46;
	add.s64 	%rd21, %rd1, %rd20;
	ld.global.u32 	%r94, [%rd21];
	selp.b32 	%r95, %r94, 0, %p1;
	shl.b32 	%r96, %r16, %r95;
	rem.u32 	%r97, %r96, %r24;
	st.shared.u32 	[%r17], %r97;
$L__BB1_10:
	setp.eq.s16 	%p8, %rs8, 0;
	cvt.s32.s16 	%r98, %r14;
	shl.b32 	%r99, %r98, 2;
	add.s32 	%r101, %r93, %r99;
	ld.shared.u32 	%r102, [%r101];
	cvt.s32.s16 	%r103, %r13;
	shl.b32 	%r104, %r103, 2;
	add.s32 	%r106, %r31, %r104;
	st.shared.u32 	[%r106], %r102;
	bar.sync 	0;
	add.s16 	%rs14, %rs17, 1;
	cvt.s32.s16 	%r107, %rs14;
	shr.s32 	%r108, %r23, %r107;
	sub.s32 	%r109, %r5, %r107;
	mov.b32 	%r110, -1;
	shl.b32 	%r111, %r110, %r109;
	and.b32  	%r112, %r111, %r3;
	selp.b32 	%r113, %r108, 0, %p1;
	add.s32 	%r114, %r113, %r3;
	add.s32 	%r18, %r114, %r112;
	add.s32 	%r19, %r18, %r2;
	mad.lo.s32 	%r115, %r108, %r6, %r18;
	cvt.u64.u32 	%rd22, %r115;
	cvt.s32.s16 	%r116, %r108;
	rem.s32 	%r117, %r3, %r116;
	add.s32 	%r118, %r107, -1;
	shl.b32 	%r20, %r117, %r118;
	shl.b64 	%rd23, %rd22, 48;
	shr.s64 	%rd24, %rd23, 46;
	cvt.u32.u64 	%r119, %rd24;
	add.s32 	%r120, %r31, %r119;
	ld.shared.u32 	%r121, [%r120];
	add.s32 	%r122, %r121, %r24;
	shl.b32 	%r123, %r18, 16;
	shr.s32 	%r124, %r123, 14;
	add.s32 	%r125, %r31, %r124;
	ld.shared.u32 	%r126, [%r125];
	mad.lo.s32 	%r127, %r126, %r7, %r122;
	rem.u32 	%r21, %r127, %r24;
	shl.b32 	%r128, %r19, 16;
	shr.s32 	%r129, %r128, 14;
	add.s32 	%r22, %r93, %r129;
	st.shared.u32 	[%r22], %r21;
	@%p8 bra 	$L__BB1_12;
	cvt.u64.u32 	%rd25, %r20;
	shl.b64 	%rd26, %rd25, 48;
	shr.s64 	%rd27, %rd26, 46;
	add.s64 	%rd28, %rd1, %rd27;
	ld.global.u32 	%r130, [%rd28];
	selp.b32 	%r131, %r130, 0, %p1;
	shl.b32 	%r132, %r21, %r131;
	rem.u32 	%r133, %r132, %r24;
	st.shared.u32 	[%r22], %r133;
$L__BB1_12:
	cvt.s32.s16 	%r134, %r19;
	shl.b32 	%r135, %r134, 2;
	add.s32 	%r137, %r93, %r135;
	ld.shared.u32 	%r138, [%r137];
	cvt.s32.s16 	%r139, %r18;
	shl.b32 	%r140, %r139, 2;
	add.s32 	%r142, %r31, %r140;
	st.shared.u32 	[%r142], %r138;
	bar.sync 	0;
	add.s16 	%rs17, %rs17, 2;
	add.s16 	%rs15, %rs3, %rs17;
	setp.ne.s16 	%p9, %rs15, 0;
	@%p9 bra 	$L__BB1_8;
$L__BB1_13:
	ld.shared.u32 	%r143, [%r4];
	st.global.u32 	[%rd2], %r143;
$L__BB1_14:
	ret;

}
	// .globl	_Z16MulSMINTTKernel1PjissssiPKjbb
.visible .entry _Z16MulSMINTTKernel1PjissssiPKjbb(
	.param .u64 .ptr .align 1 _Z16MulSMINTTKernel1PjissssiPKjbb_param_0,
	.param .u32 _Z16MulSMINTTKernel1PjissssiPKjbb_param_1,
	.param .u16 _Z16MulSMINTTKernel1PjissssiPKjbb_param_2,
	.param .u16 _Z16MulSMINTTKernel1PjissssiPKjbb_param_3,
	.param .u16 _Z16MulSMINTTKernel1PjissssiPKjbb_param_4,
	.param .u16 _Z16MulSMINTTKernel1PjissssiPKjbb_param_5,
	.param .u32 _Z16MulSMINTTKernel1PjissssiPKjbb_param_6,
	.param .u64 .ptr .align 1 _Z16MulSMINTTKernel1PjissssiPKjbb_param_7,
	.param .u8 _Z16MulSMINTTKernel1PjissssiPKjbb_param_8,
	.param .u8 _Z16MulSMINTTKernel1PjissssiPKjbb_param_9
)
{
	.reg .pred 	%p<18>;
	.reg .b16 	%rs<39>;
	.reg .b32 	%r<217>;
	.reg .b64 	%rd<22>;

	ld.param.u64 	%rd4, [_Z16MulSMINTTKernel1PjissssiPKjbb_param_0];
	ld.param.u32 	%r52, [_Z16MulSMINTTKernel1PjissssiPKjbb_param_1];
	ld.param.u16 	%rs17, [_Z16MulSMINTTKernel1PjissssiPKjbb_param_2];
	ld.param.u16 	%r54, [_Z16MulSMINTTKernel1PjissssiPKjbb_param_3];
	ld.param.u16 	%rs18, [_Z16MulSMINTTKernel1PjissssiPKjbb_param_4];
	ld.param.u16 	%rs19, [_Z16MulSMINTTKernel1PjissssiPKjbb_param_5];
	ld.param.u32 	%r53, [_Z16MulSMINTTKernel1PjissssiPKjbb_param_6];
	ld.param.u64 	%rd5, [_Z16MulSMINTTKernel1PjissssiPKjbb_param_7];
	ld.param.s8 	%rs20, [_Z16MulSMINTTKernel1PjissssiPKjbb_param_8];
	ld.param.s8 	%rs21, [_Z16MulSMINTTKernel1PjissssiPKjbb_param_9];
	cvta.to.global.u64 	%rd1, %rd5;
	cvta.to.global.u64 	%rd2, %rd4;
	mov.u32 	%r1, %tid.x;
	shr.s32 	%r2, %r52, %r54;
	setp.ge.s32 	%p2, %r1, %r2;
	@%p2 bra 	$L__BB2_28;
	shr.u32 	%r3, %r1, 1;
	and.b32  	%r55, %r1, 1;
	setp.eq.b32 	%p1, %r55, 1;
	mov.u32 	%r56, %ntid.x;
	mov.u32 	%r57, %ctaid.x;
	mad.lo.s32 	%r58, %r57, %r56, %r1;
	and.b32  	%r4, %r58, 65535;
	shl.b32 	%r59, %r58, 2;
	cvt.u64.u32 	%rd6, %r59;
	and.b64  	%rd7, %rd6, 262140;
	add.s64 	%rd3, %rd2, %rd7;
	ld.global.u32 	%r60, [%rd3];
	shl.b32 	%r61, %r1, 2;
	mov.u32 	%r62, final_temp;
	add.s32 	%r5, %r62, %r61;
	st.shared.u32 	[%r5], %r60;
	bar.sync 	0;
	setp.lt.s16 	%p3, %rs19, %rs18;
	@%p3 bra 	$L__BB2_16;
	not.b32 	%r63, %r1;
	cvt.s32.s16 	%r6, %rs19;
	selp.b32 	%r7, 65535, 1, %p1;
	and.b32  	%r8, %r63, 1;
	selp.b32 	%r9, -1, 1, %p1;
	add.s16 	%rs22, %rs19, %rs18;
	and.b16  	%rs23, %rs22, 1;
	setp.eq.b16 	%p4, %rs23, 1;
	mov.u16 	%rs34, %rs19;
	@%p4 bra 	$L__BB2_7;
	setp.eq.s16 	%p5, %rs20, 0;
	cvt.u32.u16 	%r64, %rs19;
	shr.s32 	%r10, %r52, %r64;
	selp.b32 	%r65, %r10, 0, %p1;
	and.b32  	%r66, %r1, 1022;
	add.s32 	%r11, %r65, %r66;
	add.s32 	%r12, %r11, %r2;
	mad.lo.s32 	%r13, %r10, %r7, %r11;
	shl.b32 	%r67, %r12, 16;
	shr.s32 	%r68, %r67, 14;
	mov.u32 	%r69, temp_data;
	add.s32 	%r14, %r69, %r68;
	@%p5 bra 	$L__BB2_5;
	cvt.u16.u32 	%rs24, %r3;
	cvt.u16.u32 	%rs25, %r10;
	rem.s16 	%rs26, %rs24, %rs25;
	cvt.u32.u16 	%r70, %rs26;
	add.s32 	%r71, %r6, -1;
	shl.b32 	%r72, %r70, %r71;
	cvt.u64.u32 	%rd8, %r72;
	shl.b32 	%r73, %r13, 16;
	shr.s32 	%r74, %r73, 14;
	add.s32 	%r76, %r62, %r74;
	ld.shared.u32 	%r77, [%r76];
	shl.b64 	%rd9, %rd8, 48;
	shr.s64 	%rd10, %rd9, 46;
	add.s64 	%rd11, %rd1, %rd10;
	ld.global.u32 	%r78, [%rd11];
	mul.lo.s32 	%r79, %r78, %r8;
	shl.b32 	%r80, %r77, %r79;
	rem.u32 	%r209, %r80, %r53;
	shl.b32 	%r81, %r11, 16;
	shr.s32 	%r82, %r81, 14;
	add.s32 	%r83, %r62, %r82;
	ld.shared.u32 	%r84, [%r83];
	selp.b32 	%r85, %r78, 0, %p1;
	shl.b32 	%r86, %r84, %r85;
	rem.u32 	%r208, %r86, %r53;
	st.shared.u32 	[%r14], %r208;
	bra.uni 	$L__BB2_6;
$L__BB2_5:
	cvt.s32.s16 	%r87, %r13;
	shl.b32 	%r88, %r87, 2;
	add.s32 	%r90, %r62, %r88;
	ld.shared.u32 	%r209, [%r90];
	shl.b32 	%r91, %r11, 16;
	shr.s32 	%r92, %r91, 14;
	add.s32 	%r93, %r62, %r92;
	ld.shared.u32 	%r208, [%r93];
	st.shared.u32 	[%r14], %r208;
$L__BB2_6:
	add.s32 	%r94, %r209, %r53;
	mad.lo.s32 	%r95, %r208, %r9, %r94;
	rem.u32 	%r96, %r95, %r53;
	st.shared.u32 	[%r14], %r96;
	cvt.s32.s16 	%r97, %r12;
	shl.b32 	%r98, %r97, 2;
	add.s32 	%r100, %r69, %r98;
	ld.shared.u32 	%r101, [%r100];
	cvt.s32.s16 	%r102, %r11;
	shl.b32 	%r103, %r102, 2;
	add.s32 	%r105, %r62, %r103;
	st.shared.u32 	[%r105], %r101;
	bar.sync 	0;
	add.s16 	%rs34, %rs19, -1;
$L__BB2_7:
	setp.eq.s16 	%p6, %rs19, %rs18;
	@%p6 bra 	$L__BB2_16;
	mov.u32 	%r114, temp_data;
$L__BB2_9:
	setp.eq.s16 	%p7, %rs20, 0;
	cvt.s32.s16 	%r22, %rs34;
	shr.s32 	%r21, %r52, %r22;
	sub.s32 	%r106, %r6, %r22;
	mov.b32 	%r107, -1;
	shl.b32 	%r108, %r107, %r106;
	and.b32  	%r109, %r108, %r3;
	selp.b32 	%r110, %r21, 0, %p1;
	add.s32 	%r111, %r110, %r3;
	add.s32 	%r23, %r111, %r109;
	add.s32 	%r24, %r23, %r2;
	mad.lo.s32 	%r25, %r21, %r7, %r23;
	shl.b32 	%r112, %r24, 16;
	shr.s32 	%r113, %r112, 14;
	add.s32 	%r26, %r114, %r113;
	@%p7 bra 	$L__BB2_11;
	cvt.s32.s16 	%r115, %r21;
	rem.s32 	%r116, %r3, %r115;
	add.s32 	%r117, %r22, -1;
	shl.b32 	%r118, %r116, %r117;
	cvt.u64.u32 	%rd12, %r118;
	shl.b32 	%r119, %r25, 16;
	shr.s32 	%r120, %r119, 14;
	mov.u32 	%r121, final_temp;
	add.s32 	%r122, %r121, %r120;
	ld.shared.u32 	%r123, [%r122];
	shl.b64 	%rd13, %rd12, 48;
	shr.s64 	%rd14, %rd13, 46;
	add.s64 	%rd15, %rd1, %rd14;
	ld.global.u32 	%r124, [%rd15];
	mul.lo.s32 	%r125, %r124, %r8;
	shl.b32 	%r126, %r123, %r125;
	rem.u32 	%r211, %r126, %r53;
	shl.b32 	%r127, %r23, 16;
	shr.s32 	%r128, %r127, 14;
	add.s32 	%r129, %r121, %r128;
	ld.shared.u32 	%r130, [%r129];
	selp.b32 	%r131, %r124, 0, %p1;
	shl.b32 	%r132, %r130, %r131;
	rem.u32 	%r210, %r132, %r53;
	st.shared.u32 	[%r26], %r210;
	bra.uni 	$L__BB2_12;
$L__BB2_11:
	cvt.s32.s16 	%r133, %r25;
	shl.b32 	%r134, %r133, 2;
	mov.u32 	%r135, final_temp;
	add.s32 	%r136, %r135, %r134;
	ld.shared.u32 	%r211, [%r136];
	shl.b32 	%r137, %r23, 16;
	shr.s32 	%r138, %r137, 14;
	add.s32 	%r139, %r135, %r138;
	ld.shared.u32 	%r210, [%r139];
	st.shared.u32 	[%r26], %r210;
$L__BB2_12:
	add.s32 	%r140, %r211, %r53;
	mad.lo.s32 	%r141, %r210, %r9, %r140;
	rem.u32 	%r142, %r141, %r53;
	st.shared.u32 	[%r26], %r142;
	cvt.s32.s16 	%r143, %r24;
	shl.b32 	%r144, %r143, 2;
	mov.u32 	%r145, temp_data;
	add.s32 	%r146, %r145, %r144;
	ld.shared.u32 	%r147, [%r146];
	cvt.s32.s16 	%r148, %r23;
	shl.b32 	%r149, %r148, 2;
	mov.u32 	%r150, final_temp;
	add.s32 	%r151, %r150, %r149;
	st.shared.u32 	[%r151], %r147;
	bar.sync 	0;
	add.s16 	%rs4, %rs34, -1;
	cvt.s32.s16 	%r34, %rs4;
	shr.s32 	%r33, %r52, %r34;
	sub.s32 	%r152, %r6, %r34;
	mov.b32 	%r153, -1;
	shl.b32 	%r154, %r153, %r152;
	and.b32  	%r155, %r154, %r3;
	selp.b32 	%r156, %r33, 0, %p1;
	add.s32 	%r157, %r156, %r3;
	add.s32 	%r35, %r157, %r155;
	add.s32 	%r36, %r35, %r2;
	mad.lo.s32 	%r37, %r33, %r7, %r35;
	shl.b32 	%r158, %r36, 16;
	shr.s32 	%r159, %r158, 14;
	add.s32 	%r38, %r145, %r159;
	@%p7 bra 	$L__BB2_14;
	cvt.s32.s16 	%r160, %r33;
	rem.s32 	%r161, %r3, %r160;
	add.s32 	%r162, %r34, -1;
	shl.b32 	%r163, %r161, %r162;
	cvt.u64.u32 	%rd16, %r163;
	shl.b32 	%r164, %r37, 16;
	shr.s32 	%r165, %r164, 14;
	mov.u32 	%r166, final_temp;
	add.s32 	%r167, %r166, %r165;
	ld.shared.u32 	%r168, [%r167];
	shl.b64 	%rd17, %rd16, 48;
	shr.s64 	%rd18, %rd17, 46;
	add.s64 	%rd19, %rd1, %rd18;
	ld.global.u32 	%r169, [%rd19];
	mul.lo.s32 	%r170, %r169, %r8;
	shl.b32 	%r171, %r168, %r170;
	rem.u32 	%r213, %r171, %r53;
	shl.b32 	%r172, %r35, 16;
	shr.s32 	%r173, %r172, 14;
	add.s32 	%r174, %r166, %r173;
	ld.shared.u32 	%r175, [%r174];
	selp.b32 	%r176, %r169, 0, %p1;
	shl.b32 	%r177, %r175, %r176;
	rem.u32 	%r212, %r177, %r53;
	st.shared.u32 	[%r38], %r212;
	bra.uni 	$L__BB2_15;
$L__BB2_14:
	cvt.s32.s16 	%r178, %r37;
	shl.b32 	%r179, %r178, 2;
	add.s32 	%r181, %r150, %r179;
	ld.shared.u32 	%r213, [%r181];
	shl.b32 	%r182, %r35, 16;
	shr.s32 	%r183, %r182, 14;
	add.s32 	%r184, %r150, %r183;
	ld.shared.u32 	%r212, [%r184];
	st.shared.u32 	[%r38], %r212;
$L__BB2_15:
	add.s32 	%r185, %r213, %r53;
	mad.lo.s32 	%r186, %r212, %r9, %r185;
	rem.u32 	%r187, %r186, %r53;
	st.shared.u32 	[%r38], %r187;
	cvt.s32.s16 	%r188, %r36;
	shl.b32 	%r189, %r188, 2;
	mov.u32 	%r190, temp_data;
	add.s32 	%r191, %r190, %r189;
	ld.shared.u32 	%r192, [%r191];
	cvt.s32.s16 	%r193, %r35;
	shl.b32 	%r194, %r193, 2;
	mov.u32 	%r195, final_temp;
	add.s32 	%r196, %r195, %r194;
	st.shared.u32 	[%r196], %r192;
	bar.sync 	0;
	add.s16 	%rs34, %rs34, -2;
	setp.gt.s16 	%p9, %rs4, %rs18;
	@%p9 bra 	$L__BB2_9;
$L__BB2_16:
	setp.eq.s16 	%p10, %rs21, 0;
	@%p10 bra 	$L__BB2_27;
	shl.b16 	%rs27, %rs17, 1;
	sub.s16 	%rs6, %rs27, %rs19;
	abs.s16 	%rs7, %rs6;
	sub.s16 	%rs28, 31, %rs17;
	min.s16 	%rs36, %rs28, %rs7;
	setp.lt.s16 	%p11, %rs7, 1;
	@%p11 bra 	$L__BB2_24;
	setp.gt.s16 	%p12, %rs6, -1;
	cvt.u32.u16 	%r197, %rs7;
	cvt.s32.s16 	%r198, %rs17;
	sub.s32 	%r45, %r197, %r198;
	ld.shared.u32 	%r216, [%r5];
	@%p12 bra 	$L__BB2_21;
	mov.b16 	%rs37, 0;
$L__BB2_20:
	cvt.s32.s16 	%r199, %rs36;
	shf.r.wrap.b32 	%r200, %r216, %r216, %r199;
	rem.u32 	%r216, %r200, %r53;
	setp.lt.s32 	%p13, %r45, %r199;
	sub.s16 	%rs30, %rs7, %rs36;
	selp.b16 	%rs15, %rs30, %rs36, %p13;
	add.s16 	%rs37, %rs37, %rs36;
	setp.lt.s16 	%p14, %rs37, %rs7;
	mov.u16 	%rs36, %rs15;
	@%p14 bra 	$L__BB2_20;
	bra.uni 	$L__BB2_23;
$L__BB2_21:
	mov.b16 	%rs35, 0;
$L__BB2_22:
	cvt.s32.s16 	%r201, %rs36;
	shl.b32 	%r202, %r216, %r201;
	rem.u32 	%r216, %r202, %r53;
	setp.lt.s32 	%p15, %r45, %r201;
	sub.s16 	%rs32, %rs7, %rs36;
	selp.b16 	%rs11, %rs32, %rs36, %p15;
	add.s16 	%rs35, %rs35, %rs36;
	setp.lt.s16 	%p16, %rs35, %rs7;
	mov.u16 	%rs36, %rs11;
	@%p16 bra 	$L__BB2_22;
$L__BB2_23:
	st.shared.u32 	[%r5], %r216;
$L__BB2_24:
	setp.eq.s16 	%p17, %rs20, 0;
	@%p17 bra 	$L__BB2_26;
	ld.shared.u32 	%r203, [%r5];
	sub.s32 	%r204, %r52, %r4;
	rem.s32 	%r205, %r204, %r52;
	mul.wide.s32 	%rd20, %r205, 4;
	add.s64 	%rd21, %rd2, %rd20;
	st.global.u32 	[%rd21], %r203;
	bra.uni 	$L__BB2_28;
$L__BB2_26:
	ld.shared.u32 	%r206, [%r5];
	st.global.u32 	[%rd3], %r206;
	bra.uni 	$L__BB2_28;
$L__BB2_27:
	ld.shared.u32 	%r207, [%r5];
	st.global.u32 	[%rd3], %r207;
$L__BB2_28:
	ret;

}
	// .globl	_Z16MulSMINTTKernel2PjisssssiPKjb
.visible .entry _Z16MulSMINTTKernel2PjisssssiPKjb(
	.param .u64 .ptr .align 1 _Z16MulSMINTTKernel2PjisssssiPKjb_param_0,
	.param .u32 _Z16MulSMINTTKernel2PjisssssiPKjb_param_1,
	.param .u16 _Z16MulSMINTTKernel2PjisssssiPKjb_param_2,
	.param .u16 _Z16MulSMINTTKernel2PjisssssiPKjb_param_3,
	.param .u16 _Z16MulSMINTTKernel2PjisssssiPKjb_param_4,
	.param .u16 _Z16MulSMINTTKernel2PjisssssiPKjb_param_5,
	.param .u16 _Z16MulSMINTTKernel2PjisssssiPKjb_param_6,
	.param .u32 _Z16MulSMINTTKernel2PjisssssiPKjb_param_7,
	.param .u64 .ptr .align 1 _Z16MulSMINTTKernel2PjisssssiPKjb_param_8,
	.param .u8 _Z16MulSMINTTKernel2PjisssssiPKjb_param_9
)
{
	.reg .pred 	%p<20>;
	.reg .b16 	%rs<30>;
	.reg .b32 	%r<272>;
	.reg .b64 	%rd<23>;

	ld.param.u64 	%rd4, [_Z16MulSMINTTKernel2PjisssssiPKjb_param_0];
	ld.param.u32 	%r73, [_Z16MulSMINTTKernel2PjisssssiPKjb_param_1];
	ld.param.u16 	%rs12, [_Z16MulSMINTTKernel2PjisssssiPKjb_param_2];
	ld.param.u16 	%r3, [_Z16MulSMINTTKernel2PjisssssiPKjb_param_3];
	ld.param.u16 	%rs13, [_Z16MulSMINTTKernel2PjisssssiPKjb_param_4];
	ld.param.u16 	%rs14, [_Z16MulSMINTTKernel2PjisssssiPKjb_param_5];
	ld.param.u16 	%rs15, [_Z16MulSMINTTKernel2PjisssssiPKjb_param_6];
	ld.param.u32 	%r74, [_Z16MulSMINTTKernel2PjisssssiPKjb_param_7];
	ld.param.u64 	%rd5, [_Z16MulSMINTTKernel2PjisssssiPKjb_param_8];
	ld.param.s8 	%rs16, [_Z16MulSMINTTKernel2PjisssssiPKjb_param_9];
	cvta.to.global.u64 	%rd1, %rd5;
	cvta.to.global.u64 	%rd2, %rd4;
	mov.u32 	%r1, %tid.x;
	mov.u32 	%r2, %ctaid.x;
	shr.s32 	%r4, %r73, %r3;
	setp.ge.s32 	%p2, %r1, %r4;
	@%p2 bra 	$L__BB3_29;
	shr.u32 	%r5, %r1, 1;
	mov.u32 	%r6, %nctaid.x;
	setp.lt.u32 	%p3, %r4, %r6;
	@%p3 bra 	$L__BB3_3;
	cvt.u32.u16 	%r75, %rs13;
	shr.u32 	%r76, %r1, %r75;
	add.s32 	%r77, %r6, 65535;
	mad.lo.s32 	%r78, %r76, %r77, %r2;
	shl.b32 	%r79, %r78, %r75;
	add.s32 	%r256, %r79, %r1;
	bra.uni 	$L__BB3_4;
$L__BB3_3:
	shl.b32 	%r80, %r1, %r3;
	add.s32 	%r256, %r80, %r2;
$L__BB3_4:
	cvt.u64.u32 	%rd6, %r256;
	and.b32  	%r81, %r1, 1;
	setp.eq.b32 	%p1, %r81, 1;
	shl.b64 	%rd7, %rd6, 48;
	shr.s64 	%rd8, %rd7, 46;
	add.s64 	%rd3, %rd2, %rd8;
	ld.global.u32 	%r82, [%rd3];
	shl.b32 	%r83, %r1, 2;
	mov.u32 	%r84, final_temp;
	add.s32 	%r10, %r84, %r83;
	st.shared.u32 	[%r10], %r82;
	bar.sync 	0;
	setp.lt.s16 	%p4, %rs14, 1;
	@%p4 bra 	$L__BB3_19;
	not.b16 	%rs17, %rs14;
	add.s16 	%rs18, %rs15, %rs17;
	cvt.s32.s16 	%r11, %rs15;
	selp.b32 	%r12, 65535, 1, %p1;
	shl.b32 	%r85, %r5, %r3;
	not.b32 	%r86, %r5;
	add.s32 	%r13, %r85, %r2;
	cvt.u32.u16 	%r14, %rs14;
	cvt.u32.u16 	%r87, %rs18;
	add.s32 	%r88, %r87, 65535;
	and.b32  	%r89, %r86, 1;
	cvt.s32.s16 	%r90, %rs18;
	add.s32 	%r91, %r90, -1;
	shl.b32 	%r92, %r2, %r91;
	cvt.s32.s16 	%r93, %r92;
	add.s32 	%r94, %r93, %r4;
	and.b32  	%r95, %r5, 1;
	setp.eq.b32 	%p5, %r95, 1;
	selp.b32 	%r96, %r94, 0, %p5;
	mad.lo.s32 	%r97, %r93, %r89, %r96;
	mul.lo.s32 	%r15, %r97, %r88;
	sub.s32 	%r98, %r14, %r87;
	shl.b32 	%r99, %r2, %r87;
	mul.lo.s32 	%r16, %r98, %r99;
	not.b32 	%r100, %r1;
	and.b32  	%r17, %r100, 1;
	selp.b32 	%r18, -1, 1, %p1;
	and.b16  	%rs19, %rs14, 1;
	setp.eq.b16 	%p6, %rs19, 1;
	not.pred 	%p7, %p6;
	mov.u32 	%r264, %r14;
	@%p7 bra 	$L__BB3_10;
	setp.eq.s16 	%p8, %rs16, 0;
	shr.u32 	%r101, %r4, %r14;
	shl.b32 	%r102, %r14, 1;
	sub.s32 	%r103, %r11, %r102;
	mov.b32 	%r104, -1;
	shl.b32 	%r105, %r104, %r103;
	and.b32  	%r106, %r105, %r5;
	selp.b32 	%r107, %r101, 0, %p1;
	add.s32 	%r108, %r107, %r5;
	add.s32 	%r19, %r108, %r106;
	add.s32 	%r20, %r19, %r4;
	mad.lo.s32 	%r21, %r101, %r12, %r19;
	shl.b32 	%r109, %r20, 16;
	shr.s32 	%r110, %r109, 14;
	mov.u32 	%r111, temp_data;
	add.s32 	%r22, %r111, %r110;
	@%p8 bra 	$L__BB3_8;
	add.s32 	%r112, %r14, -1;
	add.s32 	%r113, %r15, %r16;
	mul.lo.s32 	%r114, %r112, %r113;
	cvt.u64.u32 	%rd9, %r114;
	shl.b32 	%r115, %r21, 16;
	shr.s32 	%r116, %r115, 14;
	mov.u32 	%r117, final_temp;
	add.s32 	%r118, %r117, %r116;
	ld.shared.u32 	%r119, [%r118];
	shl.b64 	%rd10, %rd9, 48;
	shr.s64 	%rd11, %rd10, 46;
	add.s64 	%rd12, %rd1, %rd11;
	ld.global.u32 	%r120, [%rd12];
	mul.lo.s32 	%r121, %r120, %r17;
	shl.b32 	%r122, %r119, %r121;
	rem.u32 	%r258, %r122, %r74;
	shl.b32 	%r123, %r19, 16;
	shr.s32 	%r124, %r123, 14;
	add.s32 	%r125, %r117, %r124;
	ld.shared.u32 	%r126, [%r125];
	selp.b32 	%r127, %r120, 0, %p1;
	shl.b32 	%r128, %r126, %r127;
	rem.u32 	%r257, %r128, %r74;
	st.shared.u32 	[%r22], %r257;
	bra.uni 	$L__BB3_9;
$L__BB3_8:
	cvt.s32.s16 	%r129, %r21;
	shl.b32 	%r130, %r129, 2;
	add.s32 	%r132, %r84, %r130;
	ld.shared.u32 	%r258, [%r132];
	shl.b32 	%r133, %r19, 16;
	shr.s32 	%r134, %r133, 14;
	add.s32 	%r135, %r84, %r134;
	ld.shared.u32 	%r257, [%r135];
	st.shared.u32 	[%r22], %r257;
$L__BB3_9:
	add.s32 	%r136, %r258, %r74;
	mad.lo.s32 	%r137, %r257, %r18, %r136;
	rem.u32 	%r138, %r137, %r74;
	st.shared.u32 	[%r22], %r138;
	cvt.s32.s16 	%r139, %r20;
	shl.b32 	%r140, %r139, 2;
	mov.u32 	%r141, temp_data;
	add.s32 	%r142, %r141, %r140;
	ld.shared.u32 	%r143, [%r142];
	cvt.s32.s16 	%r144, %r19;
	shl.b32 	%r145, %r144, 2;
	mov.u32 	%r146, final_temp;
	add.s32 	%r147, %r146, %r145;
	st.shared.u32 	[%r147], %r143;
	bar.sync 	0;
	add.s32 	%r264, %r14, -1;
$L__BB3_10:
	setp.eq.s16 	%p9, %rs14, 1;
	@%p9 bra 	$L__BB3_19;
	sub.s32 	%r148, %r14, %r264;
	mul.lo.s32 	%r149, %r13, %r148;
	add.s32 	%r150, %r149, %r13;
	add.s32 	%r151, %r264, 65534;
	add.s32 	%r152, %r15, %r16;
	mad.lo.s32 	%r263, %r152, %r151, %r150;
	shl.b32 	%r153, %r13, 1;
	shl.b32 	%r154, %r16, 1;
	sub.s32 	%r155, %r153, %r154;
	shl.b32 	%r156, %r15, 1;
	sub.s32 	%r32, %r155, %r156;
	sub.s32 	%r157, %r11, %r264;
	sub.s32 	%r262, %r157, %r14;
	add.s32 	%r158, %r264, %r14;
	sub.s32 	%r261, %r11, %r158;
	add.s32 	%r159, %r264, 65535;
	mad.lo.s32 	%r260, %r152, %r159, %r149;
$L__BB3_12:
	setp.eq.s16 	%p10, %rs16, 0;
	shr.u32 	%r160, %r4, %r264;
	mov.b32 	%r161, -1;
	shl.b32 	%r162, %r161, %r261;
	and.b32  	%r163, %r162, %r5;
	selp.b32 	%r164, %r160, 0, %p1;
	add.s32 	%r165, %r164, %r5;
	add.s32 	%r41, %r165, %r163;
	add.s32 	%r42, %r41, %r4;
	mad.lo.s32 	%r43, %r160, %r12, %r41;
	shl.b32 	%r166, %r42, 16;
	shr.s32 	%r167, %r166, 14;
	mov.u32 	%r168, temp_data;
	add.s32 	%r44, %r168, %r167;
	@%p10 bra 	$L__BB3_14;
	cvt.u64.u32 	%rd13, %r260;
	shl.b32 	%r169, %r43, 16;
	shr.s32 	%r170, %r169, 14;
	mov.u32 	%r171, final_temp;
	add.s32 	%r172, %r171, %r170;
	ld.shared.u32 	%r173, [%r172];
	shl.b64 	%rd14, %rd13, 48;
	shr.s64 	%rd15, %rd14, 46;
	add.s64 	%rd16, %rd1, %rd15;
	ld.global.u32 	%r174, [%rd16];
	mul.lo.s32 	%r175, %r174, %r17;
	shl.b32 	%r176, %r173, %r175;
	rem.u32 	%r266, %r176, %r74;
	shl.b32 	%r177, %r41, 16;
	shr.s32 	%r178, %r177, 14;
	add.s32 	%r179, %r171, %r178;
	ld.shared.u32 	%r180, [%r179];
	selp.b32 	%r181, %r174, 0, %p1;
	shl.b32 	%r182, %r180, %r181;
	rem.u32 	%r265, %r182, %r74;
	st.shared.u32 	[%r44], %r265;
	bra.uni 	$L__BB3_15;
$L__BB3_14:
	cvt.s32.s16 	%r183, %r43;
	shl.b32 	%r184, %r183, 2;
	mov.u32 	%r185, final_temp;
	add.s32 	%r186, %r185, %r184;
	ld.shared.u32 	%r266, [%r186];
	shl.b32 	%r187, %r41, 16;
	shr.s32 	%r188, %r187, 14;
	add.s32 	%r189, %r185, %r188;
	ld.shared.u32 	%r265, [%r189];
	st.shared.u32 	[%r44], %r265;
$L__BB3_15:
	add.s32 	%r190, %r266, %r74;
	mad.lo.s32 	%r191, %r265, %r18, %r190;
	rem.u32 	%r192, %r191, %r74;
	st.shared.u32 	[%r44], %r192;
	cvt.s32.s16 	%r193, %r42;
	shl.b32 	%r194, %r193, 2;
	mov.u32 	%r195, temp_data;
	add.s32 	%r196, %r195, %r194;
	ld.shared.u32 	%r197, [%r196];
	cvt.s32.s16 	%r198, %r41;
	shl.b32 	%r199, %r198, 2;
	mov.u32 	%r200, final_temp;
	add.s32 	%r201, %r200, %r199;
	st.shared.u32 	[%r201], %r197;
	bar.sync 	0;
	add.s32 	%r202, %r264, -1;
	shr.u32 	%r203, %r4, %r202;
	add.s32 	%r204, %r262, 1;
	mov.b32 	%r205, -1;
	shl.b32 	%r206, %r205, %r204;
	and.b32  	%r207, %r206, %r5;
	selp.b32 	%r208, %r203, 0, %p1;
	add.s32 	%r209, %r208, %r5;
	add.s32 	%r51, %r209, %r207;
	add.s32 	%r52, %r51, %r4;
	mad.lo.s32 	%r53, %r203, %r12, %r51;
	shl.b32 	%r210, %r52, 16;
	shr.s32 	%r211, %r210, 14;
	add.s32 	%r54, %r195, %r211;
	@%p10 bra 	$L__BB3_17;
	cvt.u64.u32 	%rd17, %r263;
	shl.b32 	%r212, %r53, 16;
	shr.s32 	%r213, %r212, 14;
	mov.u32 	%r214, final_temp;
	add.s32 	%r215, %r214, %r213;
	ld.shared.u32 	%r216, [%r215];
	shl.b64 	%rd18, %rd17, 48;
	shr.s64 	%rd19, %rd18, 46;
	add.s64 	%rd20, %rd1, %rd19;
	ld.global.u32 	%r217, [%rd20];
	mul.lo.s32 	%r218, %r217, %r17;
	shl.b32 	%r219, %r216, %r218;
	rem.u32 	%r268, %r219, %r74;
	shl.b32 	%r220, %r51, 16;
	shr.s32 	%r221, %r220, 14;
	add.s32 	%r222, %r214, %r221;
	ld.shared.u32 	%r223, [%r222];
	selp.b32 	%r224, %r217, 0, %p1;
	shl.b32 	%r225, %r223, %r224;
	rem.u32 	%r267, %r225, %r74;
	st.shared.u32 	[%r54], %r267;
	bra.uni 	$L__BB3_18;
$L__BB3_17:
	cvt.s32.s16 	%r226, %r53;
	shl.b32 	%r227, %r226, 2;
	add.s32 	%r229, %r200, %r227;
	ld.shared.u32 	%r268, [%r229];
	shl.b32 	%r230, %r51, 16;
	shr.s32 	%r231, %r230, 14;
	add.s32 	%r232, %r200, %r231;
	ld.shared.u32 	%r267, [%r232];
	st.shared.u32 	[%r54], %r267;
$L__BB3_18:
	add.s32 	%r233, %r268, %r74;
	mad.lo.s32 	%r234, %r267, %r18, %r233;
	rem.u32 	%r235, %r234, %r74;
	st.shared.u32 	[%r54], %r235;
	cvt.s32.s16 	%r236, %r52;
	shl.b32 	%r237, %r236, 2;
	mov.u32 	%r238, temp_data;
	add.s32 	%r239, %r238, %r237;
	ld.shared.u32 	%r240, [%r239];
	cvt.s32.s16 	%r241, %r51;
	shl.b32 	%r242, %r241, 2;
	mov.u32 	%r243, final_temp;
	add.s32 	%r244, %r243, %r242;
	st.shared.u32 	[%r244], %r240;
	bar.sync 	0;
	add.s32 	%r263, %r263, %r32;
	add.s32 	%r262, %r262, 2;
	add.s32 	%r261, %r261, 2;
	add.s32 	%r260, %r260, %r32;
	setp.gt.u32 	%p12, %r264, 2;
	add.s32 	%r264, %r264, -2;
	@%p12 bra 	$L__BB3_12;
$L__BB3_19:
	shl.b16 	%rs20, %rs12, 1;
	sub.s16 	%rs1, %rs20, %rs15;
	abs.s16 	%rs2, %rs1;
	sub.s16 	%rs21, 31, %rs12;
	min.s16 	%rs26, %rs21, %rs2;
	setp.lt.s16 	%p13, %rs2, 1;
	@%p13 bra 	$L__BB3_26;
	setp.gt.s16 	%p14, %rs1, -1;
	cvt.u32.u16 	%r245, %rs2;
	cvt.s32.s16 	%r246, %rs12;
	sub.s32 	%r66, %r245, %r246;
	ld.shared.u32 	%r271, [%r10];
	@%p14 bra 	$L__BB3_23;
	mov.b16 	%rs29, 0;
$L__BB3_22:
	cvt.s32.s16 	%r247, %rs26;
	shf.r.wrap.b32 	%r248, %r271, %r271, %r247;
	rem.u32 	%r271, %r248, %r74;
	setp.lt.s32 	%p15, %r66, %r247;
	sub.s16 	%rs23, %rs2, %rs26;
	selp.b16 	%rs10, %rs23, %rs26, %p15;
	add.s16 	%rs29, %rs26, %rs29;
	setp.lt.s16 	%p16, %rs29, %rs2;
	mov.u16 	%rs26, %rs10;
	@%p16 bra 	$L__BB3_22;
	bra.uni 	$L__BB3_25;
$L__BB3_23:
	mov.b16 	%rs27, 0;
$L__BB3_24:
	cvt.s32.s16 	%r249, %rs26;
	shl.b32 	%r250, %r271, %r249;
	rem.u32 	%r271, %r250, %r74;
	setp.lt.s32 	%p17, %r66, %r249;
	sub.s16 	%rs25, %rs2, %rs26;
	selp.b16 	%rs6, %rs25, %rs26, %p17;
	add.s16 	%rs27, %rs26, %rs27;
	setp.lt.s16 	%p18, %rs27, %rs2;
	mov.u16 	%rs26, %rs6;
	@%p18 bra 	$L__BB3_24;
$L__BB3_25:
	st.shared.u32 	[%r10], %r271;
$L__BB3_26:
	setp.eq.s16 	%p19, %rs16, 0;
	@%p19 bra 	$L__BB3_28;
	ld.shared.u32 	%r251, [%r10];
	cvt.s32.s16 	%r252, %r256;
	sub.s32 	%r253, %r73, %r252;
	rem.s32 	%r254, %r253, %r73;
	mul.wide.s32 	%rd21, %r254, 4;
	add.s64 	%rd22, %rd2, %rd21;
	st.global.u32 	[%rd22], %r251;
	bra.uni 	$L__BB3_29;
$L__BB3_28:
	ld.shared.u32 	%r255, [%r10];
	st.global.u32 	[%rd3], %r255;
$L__BB3_29:
	ret;

}


// ===== COMPILED SASS (sm_100) =====

	.target	sm_100

	.elftype	@"ET_EXEC"


//--------------------- .note.nv.tkinfo           --------------------------
	.section	.note.nv.tkinfo,"",@"SHT_NOTE"
	.sectionflags	@"SHF_NOTE_NV_TKINFO"
	.tkinfo
        /*0018*/ 	.word	0x00000002
        /*0030*/ 	.string	""
        /*0030*/ 	.string	"ptxas"
        /*0030*/ 	.string	"Cuda compilation tools, release 13.0, V13.0.88"
        /*0030*/ 	.string	"Build cuda_13.0.r13.0/compiler.36424714_0"
        /*0030*/ 	.string	"-arch sm_100 -m 64 "



//--------------------- .note.nv.cuinfo           --------------------------
	.section	.note.nv.cuinfo,"",@"SHT_NOTE"
	.sectionflags	@"SHF_NOTE_NV_CUINFO"
        /*0018*/ 	.short	0x0002
        /*001a*/ 	.short	0x0064
        /*001c*/ 	.short	0x0082
	.zero		2


//--------------------- .nv.info                  --------------------------
	.section	.nv.info,"",@"SHT_CUDA_INFO"
	.align	4


	//----- nvinfo : EIATTR_REGCOUNT
	.align		4
        /*0000*/ 	.byte	0x04, 0x2f
        /*0002*/ 	.short	(.L_1 - .L_0)
	.align		4
.L_0:
        /*0004*/ 	.word	index@(_Z15MulSMNTTKernel1PjssssiPKjb)
        /*0008*/ 	.word	0x00000020


	//----- nvinfo : EIATTR_FRAME_SIZE
	.align		4
.L_1:
        /*000c*/ 	.byte	0x04, 0x11
        /*000e*/ 	.short	(.L_3 - .L_2)
	.align		4
.L_2:
        /*0010*/ 	.word	index@(_Z15MulSMNTTKernel1PjssssiPKjb)
        /*0014*/ 	.word	0x00000000


	//----- nvinfo : EIATTR_REGCOUNT
	.align		4
.L_3:
        /*0018*/ 	.byte	0x04, 0x2f
        /*001a*/ 	.short	(.L_5 - .L_4)
	.align		4
.L_4:
        /*001c*/ 	.word	index@(_Z15MulSMNTTKernel2PjisssiPKjb)
        /*0020*/ 	.word	0x0000001c


	//----- nvinfo : EIATTR_FRAME_SIZE
	.align		4
.L_5:
        /*0024*/ 	.byte	0x04, 0x11
        /*0026*/ 	.short	(.L_7 - .L_6)
	.align		4
.L_6:
        /*0028*/ 	.word	index@($__internal_1_$__cuda_sm20_rem_s16)
        /*002c*/ 	.word	0x00000000


	//----- nvinfo : EIATTR_FRAME_SIZE
	.align		4
.L_7:
        /*0030*/ 	.byte	0x04, 0x11
        /*0032*/ 	.short	(.L_9 - .L_8)
	.align		4
.L_8:
        /*0034*/ 	.word	index@(_Z15MulSMNTTKernel2PjisssiPKjb)
        /*0038*/ 	.word	0x00000000


	//----- nvinfo : EIATTR_REGCOUNT
	.align		4
.L_9:
        /*003c*/ 	.byte	0x04, 0x2f
        /*003e*/ 	.short	(.L_11 - .L_10)
	.align		4
.L_10:
        /*0040*/ 	.word	index@(_Z16MulSMINTTKernel1PjissssiPKjbb)
        /*0044*/ 	.word	0x0000001c


	//----- nvinfo : EIATTR_FRAME_SIZE
	.align		4
.L_11:
        /*0048*/ 	.byte	0x04, 0x11
        /*004a*/ 	.short	(.L_13 - .L_12)
	.align		4
.L_12:
        /*004c*/ 	.word	index@($__internal_0_$__cuda_sm20_rem_s16)
        /*0050*/ 	.word	0x00000000


	//----- nvinfo : EIATTR_FRAME_SIZE
	.align		4
.L_13:
        /*0054*/ 	.byte	0x04, 0x11
        /*0056*/ 	.short	(.L_15 - .L_14)
	.align		4
.L_14:
        /*0058*/ 	.word	index@(_Z16MulSMINTTKernel1PjissssiPKjbb)
        /*005c*/ 	.word	0x00000000


	//----- nvinfo : EIATTR_REGCOUNT
	.align		4
.L_15:
        /*0060*/ 	.byte	0x04, 0x2f
        /*0062*/ 	.short	(.L_17 - .L_16)
	.align		4
.L_16:
        /*0064*/ 	.word	index@(_Z16MulSMINTTKernel2PjisssssiPKjb)
        /*0068*/ 	.word	0x00000020


	//----- nvinfo : EIATTR_FRAME_SIZE
	.align		4
.L_17:
        /*006c*/ 	.byte	0x04, 0x11
        /*006e*/ 	.short	(.L_19 - .L_18)
	.align		4
.L_18:
        /*0070*/ 	.word	index@(_Z16MulSMINTTKernel2PjisssssiPKjb)
        /*0074*/ 	.word	0x00000000


	//----- nvinfo : EIATTR_MIN_STACK_SIZE
	.align		4
.L_19:
        /*0078*/ 	.byte	0x04, 0x12
        /*007a*/ 	.short	(.L_21 - .L_20)
	.align		4
.L_20:
        /*007c*/ 	.word	index@(_Z16MulSMINTTKernel2PjisssssiPKjb)
        /*0080*/ 	.word	0x00000000


	//----- nvinfo : EIATTR_MIN_STACK_SIZE
	.align		4
.L_21:
        /*0084*/ 	.byte	0x04, 0x12
        /*0086*/ 	.short	(.L_23 - .L_22)
	.align		4
.L_22:
        /*0088*/ 	.word	index@(_Z16MulSMINTTKernel1PjissssiPKjbb)
        /*008c*/ 	.word	0x00000000


	//----- nvinfo : EIATTR_MIN_STACK_SIZE
	.align		4
.L_23:
        /*0090*/ 	.byte	0x04, 0x12
        /*0092*/ 	.short	(.L_25 - .L_24)
	.align		4
.L_24:
        /*0094*/ 	.word	index@(_Z15MulSMNTTKernel2PjisssiPKjb)
        /*0098*/ 	.word	0x00000000


	//----- nvinfo : EIATTR_MIN_STACK_SIZE
	.align		4
.L_25:
        /*009c*/ 	.byte	0x04, 0x12
        /*009e*/ 	.short	(.L_27 - .L_26)
	.align		4
.L_26:
        /*00a0*/ 	.word	index@(_Z15MulSMNTTKernel1PjssssiPKjb)
        /*00a4*/ 	.word	0x00000000
.L_27:


//--------------------- .nv.compat                --------------------------
	.section	.nv.compat,"",@"SHT_CUDA_COMPAT_INFO"
	.align	4
        /*0000*/ 	.byte	0x02, 0x09, 0x00, 0x00, 0x02, 0x02, 0x01, 0x00, 0x02, 0x05, 0x05, 0x00, 0x03, 0x07, 0x01, 0x01
        /*0010*/ 	.byte	0x02, 0x03, 0x00, 0x00, 0x02, 0x06, 0x01, 0x00, 0x04, 0x0b, 0x08, 0x00, 0x01, 0x00, 0x00, 0x00
        /*0020*/ 	.byte	0x00, 0x00, 0x00, 0x00


//--------------------- .nv.info._Z16MulSMINTTKernel2PjisssssiPKjb --------------------------
	.section	.nv.info._Z16MulSMINTTKernel2PjisssssiPKjb,"",@"SHT_CUDA_INFO"
	.sectionflags	@""
	.align	4


	//----- nvinfo : EIATTR_CUDA_API_VERSION
	.align		4
        /*0000*/ 	.byte	0x04, 0x37
        /*0002*/ 	.short	(.L_29 - .L_28)
.L_28:
        /*0004*/ 	.word	0x00000082


	//----- nvinfo : EIATTR_KPARAM_INFO
	.align		4
.L_29:
        /*0008*/ 	.byte	0x04, 0x17
        /*000a*/ 	.short	(.L_31 - .L_30)
.L_30:
        /*000c*/ 	.word	0x00000000
        /*0010*/ 	.short	0x0009
        /*0012*/ 	.short	0x0028
        /*0014*/ 	.byte	0x00, 0xf0, 0x05, 0x00


	//----- nvinfo : EIATTR_KPARAM_INFO
	.align		4
.L_31:
        /*0018*/ 	.byte	0x04, 0x17
        /*001a*/ 	.short	(.L_33 - .L_32)
.L_32:
        /*001c*/ 	.word	0x00000000
        /*0020*/ 	.short	0x0008
        /*0022*/ 	.short	0x0020
        /*0024*/ 	.byte	0x00, 0xf5, 0x21, 0x00


	//----- nvinfo : EIATTR_KPARAM_INFO
	.align		4
.L_33:
        /*0028*/ 	.byte	0x04, 0x17
        /*002a*/ 	.short	(.L_35 - .L_34)
.L_34:
        /*002c*/ 	.word	0x00000000
        /*0030*/ 	.short	0x0007
        /*0032*/ 	.short	0x0018
        /*0034*/ 	.byte	0x00, 0xf0, 0x11, 0x00


	//----- nvinfo : EIATTR_KPARAM_INFO
	.align		4
.L_35:
        /*0038*/ 	.byte	0x04, 0x17
        /*003a*/ 	.short	(.L_37 - .L_36)
.L_36:
        /*003c*/ 	.word	0x00000000
        /*0040*/ 	.short	0x0006
        /*0042*/ 	.short	0x0014
        /*0044*/ 	.byte	0x00, 0xf0, 0x09, 0x00


	//----- nvinfo : EIATTR_KPARAM_INFO
	.align		4
.L_37:
        /*0048*/ 	.byte	0x04, 0x17
        /*004a*/ 	.short	(.L_39 - .L_38)
.L_38:
        /*004c*/ 	.word	0x00000000
        /*0050*/ 	.short	0x0005
        /*0052*/ 	.short	0x0012
        /*0054*/ 	.byte	0x00, 0xf0, 0x09, 0x00


	//----- nvinfo : EIATTR_KPARAM_INFO
	.align		4
.L_39:
        /*0058*/ 	.byte	0x04, 0x17
        /*005a*/ 	.short	(.L_41 - .L_40)
.L_40:
        /*005c*/ 	.word	0x00000000
        /*0060*/ 	.short	0x0004
        /*0062*/ 	.short	0x0010
        /*0064*/ 	.byte	0x00, 0xf0, 0x09, 0x00


	//----- nvinfo : EIATTR_KPARAM_INFO
	.align		4
.L_41:
        /*0068*/ 	.byte	0x04, 0x17
        /*006a*/ 	.short	(.L_43 - .L_42)
.L_42:
        /*006c*/ 	.word	0x00000000
        /*0070*/ 	.short	0x0003
        /*0072*/ 	.short	0x000e
        /*0074*/ 	.byte	0x00, 0xf0, 0x09, 0x00


	//----- nvinfo : EIATTR_KPARAM_INFO
	.align		4
.L_43:
        /*0078*/ 	.byte	0x04, 0x17
        /*007a*/ 	.short	(.L_45 - .L_44)
.L_44:
        /*007c*/ 	.word	0x00000000
        /*0080*/ 	.short	0x0002
        /*0082*/ 	.short	0x000c
        /*0084*/ 	.byte	0x00, 0xf0, 0x09, 0x00


	//----- nvinfo : EIATTR_KPARAM_INFO
	.align		4
.L_45:
        /*0088*/ 	.byte	0x04, 0x17
        /*008a*/ 	.short	(.L_47 - .L_46)
.L_46:
        /*008c*/ 	.word	0x00000000
        /*0090*/ 	.short	0x0001
        /*0092*/ 	.short	0x0008
        /*0094*/ 	.byte	0x00, 0xf0, 0x11, 0x00


	//----- nvinfo : EIATTR_KPARAM_INFO
	.align		4
.L_47:
        /*0098*/ 	.byte	0x04, 0x17
        /*009a*/ 	.short	(.L_49 - .L_48)
.L_48:
        /*009c*/ 	.word	0x00000000
        /*00a0*/ 	.short	0x0000
        /*00a2*/ 	.short	0x0000
        /*00a4*/ 	.byte	0x00, 0xf5, 0x21, 0x00


	//----- nvinfo : EIATTR_SPARSE_MMA_MASK
	.align		4
.L_49:
        /*00a8*/ 	.byte	0x03, 0x50
        /*00aa*/ 	.short	0x0000


	//----- nvinfo : EIATTR_MAXREG_COUNT
	.align		4
        /*00ac*/ 	.byte	0x03, 0x1b
        /*00ae*/ 	.short	0x00ff


	//----- nvinfo : EIATTR_NUM_BARRIERS
	.align		4
        /*00b0*/ 	.byte	0x02, 0x4c
        /*00b2*/ 	.byte	0x01
	.zero		1


	//----- nvinfo : EIATTR_MERCURY_ISA_VERSION
	.align		4
        /*00b4*/ 	.byte	0x03, 0x5f
        /*00b6*/ 	.short	0x0101


	//----- nvinfo : EIATTR_VRC_CTA_INIT_COUNT
	.align		4
        /*00b8*/ 	.byte	0x02, 0x4a
	.zero		1
	.zero		1


	//----- nvinfo : EIATTR_EXIT_INSTR_OFFSETS
	.align		4
        /*00bc*/ 	.byte	0x04, 0x1c
        /*00be*/ 	.short	(.L_51 - .L_50)


	//   ....[0]....
.L_50:
        /*00c0*/ 	.word	0x00000060


	//   ....[1]....
        /*00c4*/ 	.word	0x00001e40


	//   ....[2]....
        /*00c8*/ 	.word	0x00001e70


	//----- nvinfo : EIATTR_CBANK_PARAM_SIZE
	.align		4
.L_51:
        /*00cc*/ 	.byte	0x03, 0x19
        /*00ce*/ 	.short	0x0029


	//----- nvinfo : EIATTR_PARAM_CBANK
	.align		4
        /*00d0*/ 	.byte	0x04, 0x0a
        /*00d2*/ 	.short	(.L_53 - .L_52)
	.align		4
.L_52:
        /*00d4*/ 	.word	index@(.nv.constant0._Z16MulSMINTTKernel2PjisssssiPKjb)
        /*00d8*/ 	.short	0x0380
        /*00da*/ 	.short	0x0029


	//----- nvinfo : EIATTR_SW_WAR
	.align		4
.L_53:
        /*00dc*/ 	.byte	0x04, 0x36
        /*00de*/ 	.short	(.L_55 - .L_54)
.L_54:
        /*00e0*/ 	.word	0x00000008
.L_55:


//--------------------- .nv.info._Z16MulSMINTTKernel1PjissssiPKjbb --------------------------
	.section	.nv.info._Z16MulSMINTTKernel1PjissssiPKjbb,"",@"SHT_CUDA_INFO"
	.sectionflags	@""
	.align	4


	//----- nvinfo : EIATTR_CUDA_API_VERSION
	.align		4
        /*0000*/ 	.byte	0x04, 0x37
        /*0002*/ 	.short	(.L_57 - .L_56)
.L_56:
        /*0004*/ 	.word	0x00000082


	//----- nvinfo : EIATTR_KPARAM_INFO
	.align		4
.L_57:
        /*0008*/ 	.byte	0x04, 0x17
        /*000a*/ 	.short	(.L_59 - .L_58)
.L_58:
        /*000c*/ 	.word	0x00000000
        /*0010*/ 	.short	0x0009
        /*0012*/ 	.short	0x0021
        /*0014*/ 	.byte	0x00, 0xf0, 0x05, 0x00


	//----- nvinfo : EIATTR_KPARAM_INFO
	.align		4
.L_59:
        /*0018*/ 	.byte	0x04, 0x17
        /*001a*/ 	.short	(.L_61 - .L_60)
.L_60:
        /*001c*/ 	.word	0x00000000
        /*0020*/ 	.short	0x0008
        /*0022*/ 	.short	0x0020
        /*0024*/ 	.byte	0x00, 0xf0, 0x05, 0x00


	//----- nvinfo : EIATTR_KPARAM_INFO
	.align		4
.L_61:
        /*0028*/ 	.byte	0x04, 0x17
        /*002a*/ 	.short	(.L_63 - .L_62)
.L_62:
        /*002c*/ 	.word	0x00000000
        /*0030*/ 	.short	0x0007
        /*0032*/ 	.short	0x0018
        /*0034*/ 	.byte	0x00, 0xf5, 0x21, 0x00


	//----- nvinfo : EIATTR_KPARAM_INFO
	.align		4
.L_63:
        /*0038*/ 	.byte	0x04, 0x17
        /*003a*/ 	.short	(.L_65 - .L_64)
.L_64:
        /*003c*/ 	.word	0x00000000
        /*0040*/ 	.short	0x0006
        /*0042*/ 	.short	0x0014
        /*0044*/ 	.byte	0x00, 0xf0, 0x11, 0x00


	//----- nvinfo : EIATTR_KPARAM_INFO
	.align		4
.L_65:
        /*0048*/ 	.byte	0x04, 0x17
        /*004a*/ 	.short	(.L_67 - .L_66)
.L_66:
        /*004c*/ 	.word	0x00000000
        /*0050*/ 	.short	0x0005
        /*0052*/ 	.short	0x0012
        /*0054*/ 	.byte	0x00, 0xf0, 0x09, 0x00


	//----- nvinfo : EIATTR_KPARAM_INFO
	.align		4
.L_67:
        /*0058*/ 	.byte	0x04, 0x17
        /*005a*/ 	.short	(.L_69 - .L_68)
.L_68:
        /*005c*/ 	.word	0x00000000
        /*0060*/ 	.short	0x0004
        /*0062*/ 	.short	0x0010
        /*0064*/ 	.byte	0x00, 0xf0, 0x09, 0x00


	//----- nvinfo : EIATTR_KPARAM_INFO
	.align		4
.L_69:
        /*0068*/ 	.byte	0x04, 0x17
        /*006a*/ 	.short	(.L_71 - .L_70)
.L_70:
        /*006c*/ 	.word	0x00000000
        /*0070*/ 	.short	0x0003
        /*0072*/ 	.short	0x000e
        /*0074*/ 	.byte	0x00, 0xf0, 0x09, 0x00


	//----- nvinfo : EIATTR_KPARAM_INFO
	.align		4
.L_71:
        /*0078*/ 	.byte	0x04, 0x17
        /*007a*/ 	.short	(.L_73 - .L_72)
.L_72:
        /*007c*/ 	.word	0x00000000
        /*0080*/ 	.short	0x0002
        /*0082*/ 	.short	0x000c
        /*0084*/ 	.byte	0x00, 0xf0, 0x09, 0x00


	//----- nvinfo : EIATTR_KPARAM_INFO
	.align		4
.L_73:
        /*0088*/ 	.byte	0x04, 0x17
        /*008a*/ 	.short	(.L_75 - .L_74)
.L_74:
        /*008c*/ 	.word	0x00000000
        /*0090*/ 	.short	0x0001
        /*0092*/ 	.short	0x0008
        /*0094*/ 	.byte	0x00, 0xf0, 0x11, 0x00


	//----- nvinfo : EIATTR_KPARAM_INFO
	.align		4
.L_75:
        /*0098*/ 	.byte	0x04, 0x17
        /*009a*/ 	.short	(.L_77 - .L_76)
.L_76:
        /*009c*/ 	.word	0x00000000
        /*00a0*/ 	.short	0x0000
        /*00a2*/ 	.short	0x0000
        /*00a4*/ 	.byte	0x00, 0xf5, 0x21, 0x00


	//----- nvinfo : EIATTR_SPARSE_MMA_MASK
	.align		4
.L_77:
        /*00a8*/ 	.byte	0x03, 0x50
        /*00aa*/ 	.short	0x0000


	//----- nvinfo : EIATTR_MAXREG_COUNT
	.align		4
        /*00ac*/ 	.byte	0x03, 0x1b
        /*00ae*/ 	.short	0x00ff


	//----- nvinfo : EIATTR_NUM_BARRIERS
	.align		4
        /*00b0*/ 	.byte	0x02, 0x4c
        /*00b2*/ 	.byte	0x01
	.zero		1


	//----- nvinfo : EIATTR_MERCURY_ISA_VERSION
	.align		4
        /*00b4*/ 	.byte	0x03, 0x5f
        /*00b6*/ 	.short	0x0101


	//----- nvinfo : EIATTR_VRC_CTA_INIT_COUNT
	.align		4
        /*00b8*/ 	.byte	0x02, 0x4a
	.zero		1
	.zero		1


	//----- nvinfo : EIATTR_EXIT_INSTR_OFFSETS
	.align		4
        /*00bc*/ 	.byte	0x04, 0x1c
        /*00be*/ 	.short	(.L_79 - .L_78)


	//   ....[0]....
.L_78:
        /*00c0*/ 	.word	0x00000060


	//   ....[1]....
        /*00c4*/ 	.word	0x00001f70


	//   ....[2]....
        /*00c8*/ 	.word	0x00001fa0


	//   ....[3]....
        /*00cc*/ 	.word	0x00001fd0


	//----- nvinfo : EIATTR_CRS_STACK_SIZE
	.align		4
.L_79:
        /*00d0*/ 	.byte	0x04, 0x1e
        /*00d2*/ 	.short	(.L_81 - .L_80)
.L_80:
        /*00d4*/ 	.word	0x00000000


	//----- nvinfo : EIATTR_CBANK_PARAM_SIZE
	.align		4
.L_81:
        /*00d8*/ 	.byte	0x03, 0x19
        /*00da*/ 	.short	0x0022


	//----- nvinfo : EIATTR_PARAM_CBANK
	.align		4
        /*00dc*/ 	.byte	0x04, 0x0a
        /*00de*/ 	.short	(.L_83 - .L_82)
	.align		4
.L_82:
        /*00e0*/ 	.word	index@(.nv.constant0._Z16MulSMINTTKernel1PjissssiPKjbb)
        /*00e4*/ 	.short	0x0380
        /*00e6*/ 	.short	0x0022


	//----- nvinfo : EIATTR_SW_WAR
	.align		4
.L_83:
        /*00e8*/ 	.byte	0x04, 0x36
        /*00ea*/ 	.short	(.L_85 - .L_84)
.L_84:
        /*00ec*/ 	.word	0x00000008
.L_85:


//--------------------- .nv.info._Z15MulSMNTTKernel2PjisssiPKjb --------------------------
	.section	.nv.info._Z15MulSMNTTKernel2PjisssiPKjb,"",@"SHT_CUDA_INFO"
	.sectionflags	@""
	.align	4


	//----- nvinfo : EIATTR_CUDA_API_VERSION
	.align		4
        /*0000*/ 	.byte	0x04, 0x37
        /*0002*/ 	.short	(.L_87 - .L_86)
.L_86:
        /*0004*/ 	.word	0x00000082


	//----- nvinfo : EIATTR_KPARAM_INFO
	.align		4
.L_87:
        /*0008*/ 	.byte	0x04, 0x17
        /*000a*/ 	.short	(.L_89 - .L_88)
.L_88:
        /*000c*/ 	.word	0x00000000
        /*0010*/ 	.short	0x0007
        /*0012*/ 	.short	0x0020
        /*0014*/ 	.byte	0x00, 0xf0, 0x05, 0x00


	//----- nvinfo : EIATTR_KPARAM_INFO
	.align		4
.L_89:
        /*0018*/ 	.byte	0x04, 0x17
        /*001a*/ 	.short	(.L_91 - .L_90)
.L_90:
        /*001c*/ 	.word	0x00000000
        /*0020*/ 	.short	0x0006
        /*0022*/ 	.short	0x0018
        /*0024*/ 	.byte	0x00, 0xf5, 0x21, 0x00


	//----- nvinfo : EIATTR_KPARAM_INFO
	.align		4
.L_91:
        /*0028*/ 	.byte	0x04, 0x17
        /*002a*/ 	.short	(.L_93 - .L_92)
.L_92:
        /*002c*/ 	.word	0x00000000
        /*0030*/ 	.short	0x0005
        /*0032*/ 	.short	0x0014
        /*0034*/ 	.byte	0x00, 0xf0, 0x11, 0x00


	//----- nvinfo : EIATTR_KPARAM_INFO
	.align		4
.L_93:
        /*0038*/ 	.byte	0x04, 0x17
        /*003a*/ 	.short	(.L_95 - .L_94)
.L_94:
        /*003c*/ 	.word	0x00000000
        /*0040*/ 	.short	0x0004
        /*0042*/ 	.short	0x0010
        /*0044*/ 	.byte	0x00, 0xf0, 0x09, 0x00


	//----- nvinfo : EIATTR_KPARAM_INFO
	.align		4
.L_95:
        /*0048*/ 	.byte	0x04, 0x17
        /*004a*/ 	.short	(.L_97 - .L_96)
.L_96:
        /*004c*/ 	.word	0x00000000
        /*0050*/ 	.short	0x0003
        /*0052*/ 	.short	0x000e
        /*0054*/ 	.byte	0x00, 0xf0, 0x09, 0x00


	//----- nvinfo : EIATTR_KPARAM_INFO
	.align		4
.L_97:
        /*0058*/ 	.byte	0x04, 0x17
        /*005a*/ 	.short	(.L_99 - .L_98)
.L_98:
        /*005c*/ 	.word	0x00000000
        /*0060*/ 	.short	0x0002
        /*0062*/ 	.short	0x000c
        /*0064*/ 	.byte	0x00, 0xf0, 0x09, 0x00


	//----- nvinfo : EIATTR_KPARAM_INFO
	.align		4
.L_99:
        /*0068*/ 	.byte	0x04, 0x17
        /*006a*/ 	.short	(.L_101 - .L_100)
.L_100:
        /*006c*/ 	.word	0x00000000
        /*0070*/ 	.short	0x0001
        /*0072*/ 	.short	0x0008
        /*0074*/ 	.byte	0x00, 0xf0, 0x11, 0x00


	//----- nvinfo : EIATTR_KPARAM_INFO
	.align		4
.L_101:
        /*0078*/ 	.byte	0x04, 0x17
        /*007a*/ 	.short	(.L_103 - .L_102)
.L_102:
        /*007c*/ 	.word	0x00000000
        /*0080*/ 	.short	0x0000
        /*0082*/ 	.short	0x0000
        /*0084*/ 	.byte	0x00, 0xf5, 0x21, 0x00


	//----- nvinfo : EIATTR_SPARSE_MMA_MASK
	.align		4
.L_103:
        /*0088*/ 	.byte	0x03, 0x50
        /*008a*/ 	.short	0x0000


	//----- nvinfo : EIATTR_MAXREG_COUNT
	.align		4
        /*008c*/ 	.byte	0x03, 0x1b
        /*008e*/ 	.short	0x00ff


	//----- nvinfo : EIATTR_NUM_BARRIERS
	.align		4
        /*0090*/ 	.byte	0x02, 0x4c
        /*0092*/ 	.byte	0x01
	.zero		1


	//----- nvinfo : EIATTR_MERCURY_ISA_VERSION
	.align		4
        /*0094*/ 	.byte	0x03, 0x5f
        /*0096*/ 	.short	0x0101


	//----- nvinfo : EIATTR_VRC_CTA_INIT_COUNT
	.align		4
        /*0098*/ 	.byte	0x02, 0x4a
	.zero		1
	.zero		1


	//----- nvinfo : EIATTR_EXIT_INSTR_OFFSETS
	.align		4
        /*009c*/ 	.byte	0x04, 0x1c
        /*009e*/ 	.short	(.L_105 - .L_104)


	//   ....[0]....
.L_104:
        /*00a0*/ 	.word	0x00000040


	//   ....[1]....
        /*00a4*/ 	.word	0x000013f0


	//----- nvinfo : EIATTR_CRS_STACK_SIZE
	.align		4
.L_105:
        /*00a8*/ 	.byte	0x04, 0x1e
        /*00aa*/ 	.short	(.L_107 - .L_106)
.L_106:
        /*00ac*/ 	.word	0x00000000


	//----- nvinfo : EIATTR_CBANK_PARAM_SIZE
	.align		4
.L_107:
        /*00b0*/ 	.byte	0x03, 0x19
        /*00b2*/ 	.short	0x0021


	//----- nvinfo : EIATTR_PARAM_CBANK
	.align		4
        /*00b4*/ 	.byte	0x04, 0x0a
        /*00b6*/ 	.short	(.L_109 - .L_108)
	.align		4
.L_108:
        /*00b8*/ 	.word	index@(.nv.constant0._Z15MulSMNTTKernel2PjisssiPKjb)
        /*00bc*/ 	.short	0x0380
        /*00be*/ 	.short	0x0021


	//----- nvinfo : EIATTR_SW_WAR
	.align		4
.L_109:
        /*00c0*/ 	.byte	0x04, 0x36
        /*00c2*/ 	.short	(.L_111 - .L_110)
.L_110:
        /*00c4*/ 	.word	0x00000008
.L_111:


//--------------------- .nv.info._Z15MulSMNTTKernel1PjssssiPKjb --------------------------
	.section	.nv.info._Z15MulSMNTTKernel1PjssssiPKjb,"",@"SHT_CUDA_INFO"
	.sectionflags	@""
	.align	4


	//----- nvinfo : EIATTR_CUDA_API_VERSION
	.align		4
        /*0000*/ 	.byte	0x04, 0x37
        /*0002*/ 	.short	(.L_113 - .L_112)
.L_112:
        /*0004*/ 	.word	0x00000082


	//----- nvinfo : EIATTR_KPARAM_INFO
	.align		4
.L_113:
        /*0008*/ 	.byte	0x04, 0x17
        /*000a*/ 	.short	(.L_115 - .L_114)
.L_114:
        /*000c*/ 	.word	0x00000000
        /*0010*/ 	.short	0x0007
        /*0012*/ 	.short	0x0020
        /*0014*/ 	.byte	0x00, 0xf0, 0x05, 0x00


	//----- nvinfo : EIATTR_KPARAM_INFO
	.align		4
.L_115:
        /*0018*/ 	.byte	0x04, 0x17
        /*001a*/ 	.short	(.L_117 - .L_116)
.L_116:
        /*001c*/ 	.word	0x00000000
        /*0020*/ 	.short	0x0006
        /*0022*/ 	.short	0x0018
        /*0024*/ 	.byte	0x00, 0xf5, 0x21, 0x00


	//----- nvinfo : EIATTR_KPARAM_INFO
	.align		4
.L_117:
        /*0028*/ 	.byte	0x04, 0x17
        /*002a*/ 	.short	(.L_119 - .L_118)
.L_118:
        /*002c*/ 	.word	0x00000000
        /*0030*/ 	.short	0x0005
        /*0032*/ 	.short	0x0010
        /*0034*/ 	.byte	0x00, 0xf0, 0x11, 0x00


	//----- nvinfo : EIATTR_KPARAM_INFO
	.align		4
.L_119:
        /*0038*/ 	.byte	0x04, 0x17
        /*003a*/ 	.short	(.L_121 - .L_120)
.L_120:
        /*003c*/ 	.word	0x00000000
        /*0040*/ 	.short	0x0004
        /*0042*/ 	.short	0x000e
        /*0044*/ 	.byte	0x00, 0xf0, 0x09, 0x00


	//----- nvinfo : EIATTR_KPARAM_INFO
	.align		4
.L_121:
        /*0048*/ 	.byte	0x04, 0x17
        /*004a*/ 	.short	(.L_123 - .L_122)
.L_122:
        /*004c*/ 	.word	0x00000000
        /*0050*/ 	.short	0x0003
        /*0052*/ 	.short	0x000c
        /*0054*/ 	.byte	0x00, 0xf0, 0x09, 0x00


	//----- nvinfo : EIATTR_KPARAM_INFO
	.align		4
.L_123:
        /*0058*/ 	.byte	0x04, 0x17
        /*005a*/ 	.short	(.L_125 - .L_124)
.L_124:
        /*005c*/ 	.word	0x00000000
        /*0060*/ 	.short	0x0002
        /*0062*/ 	.short	0x000a
        /*0064*/ 	.byte	0x00, 0xf0, 0x09, 0x00


	//----- nvinfo : EIATTR_KPARAM_INFO
	.align		4
.L_125:
        /*0068*/ 	.byte	0x04, 0x17
        /*006a*/ 	.short	(.L_127 - .L_126)
.L_126:
        /*006c*/ 	.word	0x00000000
        /*0070*/ 	.short	0x0001
        /*0072*/ 	.short	0x0008
        /*0074*/ 	.byte	0x00, 0xf0, 0x09, 0x00


	//----- nvinfo : EIATTR_KPARAM_INFO
	.align		4
.L_127:
        /*0078*/ 	.byte	0x04, 0x17
        /*007a*/ 	.short	(.L_129 - .L_128)
.L_128:
        /*007c*/ 	.word	0x00000000
        /*0080*/ 	.short	0x0000
        /*0082*/ 	.short	0x0000
        /*0084*/ 	.byte	0x00, 0xf5, 0x21, 0x00


	//----- nvinfo : EIATTR_SPARSE_MMA_MASK
	.align		4
.L_129:
        /*0088*/ 	.byte	0x03, 0x50
        /*008a*/ 	.short	0x0000


	//----- nvinfo : EIATTR_MAXREG_COUNT
	.align		4
        /*008c*/ 	.byte	0x03, 0x1b
        /*008e*/ 	.short	0x00ff


	//----- nvinfo : EIATTR_NUM_BARRIERS
	.align		4
        /*0090*/ 	.byte	0x02, 0x4c
        /*0092*/ 	.byte	0x01
	.zero		1


	//----- nvinfo : EIATTR_MERCURY_ISA_VERSION
	.align		4
        /*0094*/ 	.byte	0x03, 0x5f
        /*0096*/ 	.short	0x0101


	//----- nvinfo : EIATTR_VRC_CTA_INIT_COUNT
	.align		4
        /*0098*/ 	.byte	0x02, 0x4a
	.zero		1
	.zero		1


	//----- nvinfo : EIATTR_EXIT_INSTR_OFFSETS
	.align		4
        /*009c*/ 	.byte	0x04, 0x1c
        /*009e*/ 	.short	(.L_131 - .L_130)


	//   ....[0]....
.L_130:
        /*00a0*/ 	.word	0x00000040


	//   ....[1]....
        /*00a4*/ 	.word	0x00001350


	//----- nvinfo : EIATTR_CBANK_PARAM_SIZE
	.align		4
.L_131:
        /*00a8*/ 	.byte	0x03, 0x19
        /*00aa*/ 	.short	0x0021


	//----- nvinfo : EIATTR_PARAM_CBANK
	.align		4
        /*00ac*/ 	.byte	0x04, 0x0a
        /*00ae*/ 	.short	(.L_133 - .L_132)
	.align		4
.L_132:
        /*00b0*/ 	.word	index@(.nv.constant0._Z15MulSMNTTKernel1PjssssiPKjb)
        /*00b4*/ 	.short	0x0380
        /*00b6*/ 	.short	0x0021


	//----- nvinfo : EIATTR_SW_WAR
	.align		4
.L_133:
        /*00b8*/ 	.byte	0x04, 0x36
        /*00ba*/ 	.short	(.L_135 - .L_134)
.L_134:
        /*00bc*/ 	.word	0x00000008
.L_135:


//--------------------- .nv.callgraph             --------------------------
	.section	.nv.callgraph,"",@"SHT_CUDA_CALLGRAPH"
	.align	4
	.sectionentsize	8
	.align		4
        /*0000*/ 	.word	0x00000000
	.align		4
        /*0004*/ 	.word	0xffffffff
	.align		4
        /*0008*/ 	.word	0x00000000
	.align		4
        /*000c*/ 	.word	0xfffffffe
	.align		4
        /*0010*/ 	.word	0x00000000
	.align		4
        /*0014*/ 	.word	0xfffffffd
	.align		4
        /*0018*/ 	.word	0x00000000
	.align		4
        /*001c*/ 	.word	0xfffffffc


//--------------------- .text._Z16MulSMINTTKernel2PjisssssiPKjb --------------------------
	.section	.text._Z16MulSMINTTKernel2PjisssssiPKjb,"ax",@progbits
	.align	128
        .global         _Z16MulSMINTTKernel2PjisssssiPKjb
        .type           _Z16MulSMINTTKernel2PjisssssiPKjb,@function
        .size           _Z16MulSMINTTKernel2PjisssssiPKjb,(.L_x_45 - _Z16MulSMINTTKernel2PjisssssiPKjb)
        .other          _Z16MulSMINTTKernel2PjisssssiPKjb,@"STO_CUDA_ENTRY STV_DEFAULT"
_Z16MulSMINTTKernel2PjisssssiPKjb:
.text._Z16MulSMINTTKernel2PjisssssiPKjb:
[----:B------:R-:W-:Y:S01]  /*0000*/  LDC R1, c[0x0][0x37c] ;  /* 0x0000df00ff017b82 */ /* 0x000fe20000000800 */
[----:B------:R-:W0:Y:S07]  /*0010*/  S2R R0, SR_TID.X ;  /* 0x0000000000007919 */ /* 0x000e2e0000002100 */
[----:B------:R-:W1:Y:S01]  /*0020*/  LDC R9, c[0x0][0x388] ;  /* 0x0000e200ff097b82 */ /* 0x000e620000000800 */
[----:B------:R-:W1:Y:S02]  /*0030*/  LDCU.U16 UR6, c[0x0][0x38e] ;  /* 0x000071c0ff0677ac */ /* 0x000e640008000400 */
[----:B-1----:R-:W-:-:S04]  /*0040*/  SHF.R.S32.HI R9, RZ, UR6, R9 ;  /* 0x00000006ff097c19 */ /* 0x002fc80008011409 */
[----:B0-----:R-:W-:-:S13]  /*0050*/  ISETP.GE.AND P0, PT, R0, R9, PT ;  /* 0x000000090000720c */ /* 0x001fda0003f06270 */
[----:B------:R-:W-:Y:S05]  /*0060*/  @P0 EXIT ;  /* 0x000000000000094d */ /* 0x000fea0003800000 */
[----:B------:R-:W0:Y:S01]  /*0070*/  LDCU UR5, c[0x0][0x370] ;  /* 0x00006e00ff0577ac */ /* 0x000e220008000800 */
[----:B------:R-:W1:Y:S01]  /*0080*/  S2R R4, SR_CTAID.X ;  /* 0x0000000000047919 */ /* 0x000e620000002500 */
[----:B------:R-:W-:Y:S01]  /*0090*/  SHF.R.U32.HI R8, RZ, 0x1, R0 ;  /* 0x00000001ff087819 */ /* 0x000fe20000011600 */
[----:B------:R-:W2:Y:S01]  /*00a0*/  LDCU.64 UR8, c[0x0][0x358] ;  /* 0x00006b00ff0877ac */ /* 0x000ea20008000a00 */
[----:B0-----:R-:W-:-:S13]  /*00b0*/  ISETP.GE.U32.AND P0, PT, R9, UR5, PT ;  /* 0x0000000509007c0c */ /* 0x001fda000bf06070 */
[----:B--2---:R-:W-:Y:S05]  /*00c0*/  @!P0 BRA `(.L_x_0) ;  /* 0x0000000000208947 */ /* 0x004fea0003800000 */
[----:B------:R-:W0:Y:S01]  /*00d0*/  LDCU UR4, c[0x0][0x390] ;  /* 0x00007200ff0477ac */ /* 0x000e220008000800 */
[----:B------:R-:W-:Y:S02]  /*00e0*/  UIADD3 UR5, UPT, UPT, UR5, 0xffff, URZ ;  /* 0x0000ffff05057890 */ /* 0x000fe4000fffe0ff */
[----:B0-----:R-:W-:-:S06]  /*00f0*/  ULOP3.LUT UR4, UR4, 0xffff, URZ, 0xc0, !UPT ;  /* 0x0000ffff04047892 */ /* 0x001fcc000f8ec0ff */
[----:B------:R-:W-:-:S05]  /*0100*/  SHF.R.U32.HI R3, RZ, UR4, R0 ;  /* 0x00000004ff037c19 */ /* 0x000fca0008011600 */
[----:B-1----:R-:W-:-:S05]  /*0110*/  IMAD R3, R3, UR5, R4 ;  /* 0x0000000503037c24 */ /* 0x002fca000f8e0204 */
[----:B------:R-:W-:-:S05]  /*0120*/  SHF.L.U32 R3, R3, UR4, RZ ;  /* 0x0000000403037c19 */ /* 0x000fca00080006ff */
[----:B------:R-:W-:Y:S01]  /*0130*/  IMAD.IADD R7, R3, 0x1, R0 ;  /* 0x0000000103077824 */ /* 0x000fe200078e0200 */
[----:B------:R-:W-:Y:S06]  /*0140*/  BRA `(.L_x_1) ;  /* 0x0000000000087947 */ /* 0x000fec0003800000 */
.L_x_0:
[----:B------:R-:W-:-:S05]  /*0150*/  SHF.L.U32 R7, R0, UR6, RZ ;  /* 0x0000000600077c19 */ /* 0x000fca00080006ff */
[----:B-1----:R-:W-:-:S07]  /*0160*/  IMAD.IADD R7, R7, 0x1, R4 ;  /* 0x0000000107077824 */ /* 0x002fce00078e0204 */
.L_x_1:
[----:B------:R-:W0:Y:S01]  /*0170*/  LDCU.64 UR4, c[0x0][0x380] ;  /* 0x00007000ff0477ac */ /* 0x000e220008000a00 */
[----:B------:R-:W-:-:S05]  /*0180*/  IMAD.U32 R3, R7, 0x10000, RZ ;  /* 0x0001000007037824 */ /* 0x000fca00078e00ff */
[----:B0-----:R-:W-:-:S04]  /*0190*/  LEA.HI.SX32 R2, P0, R3, UR4, 0x12 ;  /* 0x0000000403027c11 */ /* 0x001fc8000f8192ff */
[----:B------:R-:W-:-:S05]  /*01a0*/  LEA.HI.X.SX32 R3, R3, UR5, 0x1, P0 ;  /* 0x0000000503037c11 */ /* 0x000fca00080f0eff */
[----:B------:R-:W2:Y:S01]  /*01b0*/  LDG.E R5, desc[UR8][R2.64] ;  /* 0x0000000802057981 */ /* 0x000ea2000c1e1900 */
[----:B------:R-:W0:Y:S01]  /*01c0*/  LDC.U16 R17, c[0x0][0x392] ;  /* 0x0000e480ff117b82 */ /* 0x000e220000000400 */
[----:B------:R-:W-:-:S07]  /*01d0*/  UMOV UR4, 0x400 ;  /* 0x0000040000047882 */ /* 0x000fce0000000000 */
[----:B------:R-:W1:Y:S01]  /*01e0*/  S2UR UR5, SR_CgaCtaId ;  /* 0x00000000000579c3 */ /* 0x000e620000008800 */
[----:B0-----:R-:W-:-:S04]  /*01f0*/  PRMT R15, R17, 0x9910, RZ ;  /* 0x00009910110f7816 */ /* 0x001fc800000000ff */
[----:B------:R-:W-:Y:S01]  /*0200*/  ISETP.GE.AND P0, PT, R15, 0x1, PT ;  /* 0x000000010f00780c */ /* 0x000fe20003f06270 */
[----:B-1----:R-:W-:-:S06]  /*0210*/  ULEA UR4, UR5, UR4, 0x18 ;  /* 0x0000000405047291 */ /* 0x002fcc000f8ec0ff */
[----:B------:R-:W-:-:S05]  /*0220*/  LEA R6, R0, UR4, 0x2 ;  /* 0x0000000400067c11 */ /* 0x000fca000f8e10ff */
[----:B--2---:R0:W-:Y:S01]  /*0230*/  STS [R6], R5 ;  /* 0x0000000506007388 */ /* 0x0041e20000000800 */
[----:B------:R-:W-:Y:S06]  /*0240*/  BAR.SYNC.DEFER_BLOCKING 0x0 ;  /* 0x0000000000007b1d */ /* 0x000fec0000010000 */
[----:B------:R-:W-:Y:S05]  /*0250*/  @!P0 BRA `(.L_x_2) ;  /* 0x0000001400088947 */ /* 0x000fea0003800000 */
[----:B------:R-:W1:Y:S01]  /*0260*/  LDC.U16 R10, c[0x0][0x394] ;  /* 0x0000e500ff0a7b82 */ /* 0x000e620000000400 */
[----:B0-----:R-:W-:Y:S02]  /*0270*/  LOP3.LUT R5, RZ, R17, RZ, 0x33, !PT ;  /* 0x00000011ff057212 */ /* 0x001fe400078e33ff */
[----:B------:R-:W-:Y:S02]  /*0280*/  LOP3.LUT R21, R17, 0x1, RZ, 0xc0, !PT ;  /* 0x0000000111157812 */ /* 0x000fe400078ec0ff */
[----:B------:R-:W-:Y:S02]  /*0290*/  LOP3.LUT R12, R8, 0x1, RZ, 0xc0, !PT ;  /* 0x00000001080c7812 */ /* 0x000fe400078ec0ff */
[----:B------:R-:W-:Y:S02]  /*02a0*/  ISETP.NE.U32.AND P1, PT, R21, 0x1, PT ;  /* 0x000000011500780c */ /* 0x000fe40003f25070 */
[----:B------:R-:W-:Y:S02]  /*02b0*/  ISETP.NE.U32.AND P0, PT, R12, 0x1, PT ;  /* 0x000000010c00780c */ /* 0x000fe40003f05070 */
[----:B------:R-:W-:-:S02]  /*02c0*/  LOP3.LUT R12, R8, 0x1, RZ, 0xc, !PT ;  /* 0x00000001080c7812 */ /* 0x000fc400078e0cff */
[----:B------:R-:W-:Y:S01]  /*02d0*/  LOP3.LUT R20, R0, 0x1, RZ, 0xc0, !PT ;  /* 0x0000000100147812 */ /* 0x000fe200078ec0ff */
[----:B-1----:R-:W-:-:S05]  /*02e0*/  IMAD.IADD R5, R5, 0x1, R10 ;  /* 0x0000000105057824 */ /* 0x002fca00078e020a */
[C---:B------:R-:W-:Y:S02]  /*02f0*/  PRMT R10, R5.reuse, 0x9910, RZ ;  /* 0x00009910050a7816 */ /* 0x040fe400000000ff */
[----:B------:R-:W-:-:S03]  /*0300*/  LOP3.LUT R5, R5, 0xffff, RZ, 0xc0, !PT ;  /* 0x0000ffff05057812 */ /* 0x000fc600078ec0ff */
[----:B------:R-:W-:Y:S02]  /*0310*/  VIADD R11, R10, 0xffffffff ;  /* 0xffffffff0a0b7836 */ /* 0x000fe40000000000 */
[----:B------:R-:W0:Y:S01]  /*0320*/  LDC.U16 R10, c[0x0][0x394] ;  /* 0x0000e500ff0a7b82 */ /* 0x000e220000000400 */
[----:B------:R-:W-:Y:S02]  /*0330*/  IMAD.IADD R19, R17, 0x1, -R5 ;  /* 0x0000000111137824 */ /* 0x000fe400078e0a05 */
[----:B------:R-:W-:Y:S01]  /*0340*/  SHF.L.U32 R11, R4, R11, RZ ;  /* 0x0000000b040b7219 */ /* 0x000fe200000006ff */
[----:B------:R-:W-:-:S03]  /*0350*/  VIADD R16, R5, 0xffff ;  /* 0x0000ffff05107836 */ /* 0x000fc60000000000 */
[----:B------:R-:W-:Y:S02]  /*0360*/  PRMT R13, R11, 0x9910, RZ ;  /* 0x000099100b0d7816 */ /* 0x000fe400000000ff */
[----:B------:R-:W-:-:S03]  /*0370*/  SHF.L.U32 R11, R8, UR6, RZ ;  /* 0x00000006080b7c19 */ /* 0x000fc600080006ff */
[----:B------:R-:W-:Y:S02]  /*0380*/  IMAD.IADD R14, R9, 0x1, R13 ;  /* 0x00000001090e7824 */ /* 0x000fe400078e020d */
[----:B------:R-:W-:Y:S01]  /*0390*/  IMAD.IADD R18, R11, 0x1, R4 ;  /* 0x000000010b127824 */ /* 0x000fe200078e0204 */
[----:B------:R-:W-:Y:S02]  /*03a0*/  SHF.L.U32 R4, R4, R5, RZ ;  /* 0x0000000504047219 */ /* 0x000fe400000006ff */
[----:B------:R-:W-:Y:S02]  /*03b0*/  SEL R14, R14, RZ, !P0 ;  /* 0x000000ff0e0e7207 */ /* 0x000fe40004000000 */
[----:B------:R-:W-:Y:S01]  /*03c0*/  LOP3.LUT R5, R0, 0x1, RZ, 0xc, !PT ;  /* 0x0000000100057812 */ /* 0x000fe200078e0cff */
[----:B------:R-:W-:Y:S01]  /*03d0*/  IMAD R19, R19, R4, RZ ;  /* 0x0000000413137224 */ /* 0x000fe200078e02ff */
[----:B------:R-:W-:Y:S01]  /*03e0*/  ISETP.NE.U32.AND P0, PT, R20, 0x1, PT ;  /* 0x000000011400780c */ /* 0x000fe20003f05070 */
[----:B------:R-:W-:-:S02]  /*03f0*/  IMAD.MOV.U32 R4, RZ, RZ, 0xffff ;  /* 0x0000ffffff047424 */ /* 0x000fc400078e00ff */
[----:B------:R-:W-:Y:S01]  /*0400*/  IMAD.MOV.U32 R0, RZ, RZ, 0x1 ;  /* 0x00000001ff007424 */ /* 0x000fe200078e00ff */
[----:B0-----:R-:W-:Y:S01]  /*0410*/  PRMT R20, R10, 0x9910, RZ ;  /* 0x000099100a147816 */ /* 0x001fe200000000ff */
[----:B------:R-:W-:Y:S01]  /*0420*/  IMAD R13, R12, R13, R14 ;  /* 0x0000000d0c0d7224 */ /* 0x000fe200078e020e */
[----:B------:R-:W-:Y:S01]  /*0430*/  SEL R4, R4, 0x1, !P0 ;  /* 0x0000000104047807 */ /* 0x000fe20004000000 */
[----:B------:R-:W-:Y:S01]  /*0440*/  IMAD.MOV.U32 R14, RZ, RZ, R17 ;  /* 0x000000ffff0e7224 */ /* 0x000fe200078e0011 */
[----:B------:R-:W-:Y:S01]  /*0450*/  SEL R0, R0, 0xffffffff, P0 ;  /* 0xffffffff00007807 */ /* 0x000fe20000000000 */
[----:B------:R-:W-:Y:S01]  /*0460*/  IMAD R16, R16, R13, RZ ;  /* 0x0000000d10107224 */ /* 0x000fe200078e02ff */
[----:B------:R-:W-:Y:S06]  /*0470*/  @P1 BRA `(.L_x_3) ;  /* 0x0000000400881947 */ /* 0x000fec0003800000 */
[----:B------:R-:W0:Y:S01]  /*0480*/  LDCU.U8 UR5, c[0x0][0x3a8] ;  /* 0x00007500ff0577ac */ /* 0x000e220008000000 */
[----:B------:R-:W-:Y:S01]  /*0490*/  IMAD R10, R17, -0x2, R20 ;  /* 0xfffffffe110a7824 */ /* 0x000fe200078e0214 */
[----:B------:R-:W-:Y:S01]  /*04a0*/  SHF.R.U32.HI R12, RZ, R17, R9 ;  /* 0x00000011ff0c7219 */ /* 0x000fe20000011609 */
[----:B------:R-:W-:-:S03]  /*04b0*/  IMAD.MOV.U32 R11, RZ, RZ, -0x1 ;  /* 0xffffffffff0b7424 */ /* 0x000fc600078e00ff */
[----:B------:R-:W-:Y:S02]  /*04c0*/  SEL R21, R12, RZ, !P0 ;  /* 0x000000ff0c157207 */ /* 0x000fe40004000000 */
[----:B------:R-:W-:-:S04]  /*04d0*/  SHF.L.U32 R11, R11, R10, RZ ;  /* 0x0000000a0b0b7219 */ /* 0x000fc800000006ff */
[----:B------:R-:W-:-:S04]  /*04e0*/  LOP3.LUT R11, R11, R8, RZ, 0xc0, !PT ;  /* 0x000000080b0b7212 */ /* 0x000fc800078ec0ff */
[----:B------:R-:W-:Y:S01]  /*04f0*/  IADD3 R21, PT, PT, R11, R21, R8 ;  /* 0x000000150b157210 */ /* 0x000fe20007ffe008 */
[----:B0-----:R-:W-:-:S04]  /*0500*/  UPRMT UR5, UR5, 0x8880, URZ ;  /* 0x0000888005057896 */ /* 0x001fc800080000ff */
[--C-:B------:R-:W-:Y:S01]  /*0510*/  IMAD.IADD R14, R9, 0x1, R21.reuse ;  /* 0x00000001090e7824 */ /* 0x100fe200078e0215 */
[----:B------:R-:W-:Y:S01]  /*0520*/  UISETP.NE.AND UP0, UPT, UR5, URZ, UPT ;  /* 0x000000ff0500728c */ /* 0x000fe2000bf05270 */
[----:B------:R-:W-:Y:S02]  /*0530*/  IMAD R12, R4, R12, R21 ;  /* 0x0000000c040c7224 */ /* 0x000fe400078e0215 */
[----:B------:R-:W-:-:S05]  /*0540*/  IMAD.U32 R22, R14, 0x10000, RZ ;  /* 0x000100000e167824 */ /* 0x000fca00078e00ff */
[----:B------:R-:W-:Y:S01]  /*0550*/  LEA.HI.SX32 R22, R22, UR4, 0x12 ;  /* 0x0000000416167c11 */ /* 0x000fe2000f8f92ff */
[----:B------:R-:W-:Y:S06]  /*0560*/  BRA.U !UP0, `(.L_x_4) ;  /* 0x0000000108bc7547 */ /* 0x000fec000b800000 */
[----:B------:R-:W0:Y:S01]  /*0570*/  LDCU.64 UR6, c[0x0][0x3a0] ;  /* 0x00007400ff0677ac */ /* 0x000e220008000a00 */
[----:B------:R-:W-:Y:S02]  /*0580*/  VIADD R10, R17, 0xffffffff ;  /* 0xffffffff110a7836 */ /* 0x000fe40000000000 */
[----:B------:R-:W-:Y:S01]  /*0590*/  IMAD.IADD R11, R16, 0x1, R19 ;  /* 0x00000001100b7824 */ /* 0x000fe200078e0213 */
[----:B------:R-:W1:Y:S03]  /*05a0*/  LDCU UR5, c[0x0][0x398] ;  /* 0x00007300ff0577ac */ /* 0x000e660008000800 */
[----:B------:R-:W-:-:S04]  /*05b0*/  IMAD R10, R10, R11, RZ ;  /* 0x0000000b0a0a7224 */ /* 0x000fc800078e02ff */
[----:B------:R-:W-:-:S05]  /*05c0*/  IMAD.U32 R11, R10, 0x10000, RZ ;  /* 0x000100000a0b7824 */ /* 0x000fca00078e00ff */
[----:B0-----:R-:W-:-:S04]  /*05d0*/  LEA.HI.SX32 R10, P1, R11, UR6, 0x12 ;  /* 0x000000060b0a7c11 */ /* 0x001fc8000f8392ff */
[----:B------:R-:W-:-:S05]  /*05e0*/  LEA.HI.X.SX32 R11, R11, UR7, 0x1, P1 ;  /* 0x000000070b0b7c11 */ /* 0x000fca00088f0eff */
[----:B------:R0:W2:Y:S01]  /*05f0*/  LDG.E R10, desc[UR8][R10.64] ;  /* 0x000000080a0a7981 */ /* 0x0000a2000c1e1900 */
[----:B-1----:R-:W1:Y:S01]  /*0600*/  I2F.U32.RP R24, UR5 ;  /* 0x0000000500187d06 */ /* 0x002e620008209000 */
[----:B------:R-:W-:Y:S02]  /*0610*/  IMAD.U32 R13, R21, 0x10000, RZ ;  /* 0x00010000150d7824 */ /* 0x000fe400078e00ff */
[----:B------:R-:W-:-:S03]  /*0620*/  IMAD.U32 R12, R12, 0x10000, RZ ;  /* 0x000100000c0c7824 */ /* 0x000fc600078e00ff */
[----:B------:R-:W-:Y:S02]  /*0630*/  LEA.HI.SX32 R23, R13, UR4, 0x12 ;  /* 0x000000040d177c11 */ /* 0x000fe4000f8f92ff */
[----:B------:R-:W-:-:S04]  /*0640*/  LEA.HI.SX32 R12, R12, UR4, 0x12 ;  /* 0x000000040c0c7c11 */ /* 0x000fc8000f8f92ff */
[----:B------:R-:W3:Y:S01]  /*0650*/  LDS R23, [R23] ;  /* 0x0000000017177984 */ /* 0x000ee20000000800 */
[----:B-1----:R-:W1:Y:S03]  /*0660*/  MUFU.RCP R24, R24 ;  /* 0x0000001800187308 */ /* 0x002e660000001000 */
[----:B0-----:R0:W4:Y:S02]  /*0670*/  LDS R11, [R12] ;  /* 0x000000000c0b7984 */ /* 0x0011240000000800 */
[----:B0-----:R-:W-:Y:S02]  /*0680*/  IMAD.MOV.U32 R12, RZ, RZ, RZ ;  /* 0x000000ffff0c7224 */ /* 0x001fe400078e00ff */
[----:B-1----:R-:W-:-:S06]  /*0690*/  VIADD R13, R24, 0xffffffe ;  /* 0x0ffffffe180d7836 */ /* 0x002fcc0000000000 */
[----:B------:R-:W0:Y:S02]  /*06a0*/  F2I.FTZ.U32.TRUNC.NTZ R13, R13 ;  /* 0x0000000d000d7305 */ /* 0x000e24000021f000 */
[----:B0-----:R-:W-:-:S04]  /*06b0*/  IMAD.MOV R25, RZ, RZ, -R13 ;  /* 0x000000ffff197224 */ /* 0x001fc800078e0a0d */
[----:B------:R-:W-:-:S04]  /*06c0*/  IMAD R25, R25, UR5, RZ ;  /* 0x0000000519197c24 */ /* 0x000fc8000f8e02ff */
[----:B------:R-:W-:Y:S01]  /*06d0*/  IMAD.HI.U32 R25, R13, R25, R12 ;  /* 0x000000190d197227 */ /* 0x000fe200078e000c */
[----:B--2---:R-:W-:-:S03]  /*06e0*/  SEL R24, R10, RZ, !P0 ;  /* 0x000000ff0a187207 */ /* 0x004fc60004000000 */
[----:B------:R-:W-:Y:S01]  /*06f0*/  IMAD R10, R5, R10, RZ ;  /* 0x0000000a050a7224 */ /* 0x000fe200078e02ff */
[----:B---3--:R-:W-:-:S04]  /*0700*/  SHF.L.U32 R24, R23, R24, RZ ;  /* 0x0000001817187219 */ /* 0x008fc800000006ff */
[----:B----4-:R-:W-:Y:S02]  /*0710*/  SHF.L.U32 R10, R11, R10, RZ ;  /* 0x0000000a0b0a7219 */ /* 0x010fe400000006ff */
[----:B------:R-:W-:Y:S01]  /*0720*/  LOP3.LUT R11, RZ, UR5, RZ, 0x33, !PT ;  /* 0x00000005ff0b7c12 */ /* 0x000fe2000f8e33ff */
[----:B------:R-:W-:-:S04]  /*0730*/  IMAD.HI.U32 R13, R25, R24, RZ ;  /* 0x00000018190d7227 */ /* 0x000fc800078e00ff */
[----:B------:R-:W-:Y:S02]  /*0740*/  IMAD.MOV R13, RZ, RZ, -R13 ;  /* 0x000000ffff0d7224 */ /* 0x000fe400078e0a0d */
[----:B------:R-:W-:-:S04]  /*0750*/  IMAD.HI.U32 R25, R25, R10, RZ ;  /* 0x0000000a19197227 */ /* 0x000fc800078e00ff */
[----:B------:R-:W-:Y:S02]  /*0760*/  IMAD R24, R13, UR5, R24 ;  /* 0x000000050d187c24 */ /* 0x000fe4000f8e0218 */
[----:B------:R-:W-:-:S03]  /*0770*/  IMAD.MOV R25, RZ, RZ, -R25 ;  /* 0x000000ffff197224 */ /* 0x000fc600078e0a19 */
[----:B------:R-:W-:Y:S01]  /*0780*/  ISETP.GE.U32.AND P1, PT, R24, UR5, PT ;  /* 0x0000000518007c0c */ /* 0x000fe2000bf26070 */
[----:B------:R-:W-:-:S05]  /*0790*/  IMAD R10, R25, UR5, R10 ;  /* 0x00000005190a7c24 */ /* 0x000fca000f8e020a */
[----:B------:R-:W-:-:S07]  /*07a0*/  ISETP.GE.U32.AND P2, PT, R10, UR5, PT ;  /* 0x000000050a007c0c */ /* 0x000fce000bf46070 */
[----:B------:R-:W-:Y:S01]  /*07b0*/  @P1 VIADD R24, R24, -UR5 ;  /* 0x8000000518181c36 */ /* 0x000fe20008000000 */
[----:B------:R-:W-:-:S04]  /*07c0*/  ISETP.NE.U32.AND P1, PT, RZ, UR5, PT ;  /* 0x00000005ff007c0c */ /* 0x000fc8000bf25070 */
[----:B------:R-:W-:Y:S01]  /*07d0*/  ISETP.GE.U32.AND P3, PT, R24, UR5, PT ;  /* 0x0000000518007c0c */ /* 0x000fe2000bf66070 */
[----:B------:R-:W-:-:S05]  /*07e0*/  @P2 VIADD R10, R10, -UR5 ;  /* 0x800000050a0a2c36 */ /* 0x000fca0008000000 */
[----:B------:R-:W-:-:S07]  /*07f0*/  ISETP.GE.U32.AND P2, PT, R10, UR5, PT ;  /* 0x000000050a007c0c */ /* 0x000fce000bf46070 */
[----:B------:R-:W-:-:S05]  /*0800*/  @P3 VIADD R24, R24, -UR5 ;  /* 0x8000000518183c36 */ /* 0x000fca0008000000 */
[----:B------:R-:W-:Y:S01]  /*0810*/  SEL R13, R11, R24, !P1 ;  /* 0x000000180b0d7207 */ /* 0x000fe20004800000 */
[----:B------:R-:W-:-:S04]  /*0820*/  @P2 VIADD R10, R10, -UR5 ;  /* 0x800000050a0a2c36 */ /* 0x000fc80008000000 */
[----:B------:R2:W-:Y:S01]  /*0830*/  STS [R22], R13 ;  /* 0x0000000d16007388 */ /* 0x0005e20000000800 */
[----:B------:R-:W-:Y:S01]  /*0840*/  SEL R10, R11, R10, !P1 ;  /* 0x0000000a0b0a7207 */ /* 0x000fe20004800000 */
[----:B------:R-:W-:Y:S06]  /*0850*/  BRA `(.L_x_5) ;  /* 0x00000000001c7947 */ /* 0x000fec0003800000 */
.L_x_4:
[----:B------:R-:W-:-:S05]  /*0860*/  IMAD.U32 R10, R21, 0x10000, RZ ;  /* 0x00010000150a7824 */ /* 0x000fca00078e00ff */
[----:B------:R-:W-:Y:S02]  /*0870*/  LEA.HI.SX32 R13, R10, UR4, 0x12 ;  /* 0x000000040a0d7c11 */ /* 0x000fe4000f8f92ff */
[----:B------:R-:W-:-:S04]  /*0880*/  PRMT R10, R12, 0x9910, RZ ;  /* 0x000099100c0a7816 */ /* 0x000fc800000000ff */
[----:B------:R-:W0:Y:S01]  /*0890*/  LDS R13, [R13] ;  /* 0x000000000d0d7984 */ /* 0x000e220000000800 */
[----:B------:R-:W-:-:S06]  /*08a0*/  LEA R10, R10, UR4, 0x2 ;  /* 0x000000040a0a7c11 */ /* 0x000fcc000f8e10ff */
[----:B------:R-:W1:Y:S04]  /*08b0*/  LDS R10, [R10] ;  /* 0x000000000a0a7984 */ /* 0x000e680000000800 */
[----:B0-----:R0:W-:Y:S02]  /*08c0*/  STS [R22], R13 ;  /* 0x0000000d16007388 */ /* 0x0011e40000000800 */
.L_x_5:
[----:B------:R-:W3:Y:S02]  /*08d0*/  LDCU UR5, c[0x0][0x398] ;  /* 0x00007300ff0577ac */ /* 0x000ee40008000800 */
[----:B---3--:R-:W3:Y:S01]  /*08e0*/  I2F.U32.RP R23, UR5 ;  /* 0x0000000500177d06 */ /* 0x008ee20008209000 */
[----:B-1----:R-:W-:Y:S01]  /*08f0*/  VIADD R12, R10, UR5 ;  /* 0x000000050a0c7c36 */ /* 0x002fe20008000000 */
[----:B------:R-:W-:Y:S01]  /*0900*/  ISETP.NE.U32.AND P2, PT, RZ, UR5, PT ;  /* 0x00000005ff007c0c */ /* 0x000fe2000bf45070 */
[----:B------:R-:W-:Y:S02]  /*0910*/  IMAD.MOV.U32 R10, RZ, RZ, RZ ;  /* 0x000000ffff0a7224 */ /* 0x000fe400078e00ff */
[----:B------:R-:W-:-:S03]  /*0920*/  IMAD R12, R0, R13, R12 ;  /* 0x0000000d000c7224 */ /* 0x000fc600078e020c */
[----:B---3--:R-:W1:Y:S02]  /*0930*/  MUFU.RCP R23, R23 ;  /* 0x0000001700177308 */ /* 0x008e640000001000 */
[----:B-1----:R-:W-:-:S06]  /*0940*/  IADD3 R24, PT, PT, R23, 0xffffffe, RZ ;  /* 0x0ffffffe17187810 */ /* 0x002fcc0007ffe0ff */
[----:B------:R-:W1:Y:S02]  /*0950*/  F2I.FTZ.U32.TRUNC.NTZ R11, R24 ;  /* 0x00000018000b7305 */ /* 0x000e64000021f000 */
[----:B-1----:R-:W-:-:S04]  /*0960*/  IMAD.MOV R25, RZ, RZ, -R11 ;  /* 0x000000ffff197224 */ /* 0x002fc800078e0a0b */
[----:B------:R-:W-:-:S04]  /*0970*/  IMAD R25, R25, UR5, RZ ;  /* 0x0000000519197c24 */ /* 0x000fc8000f8e02ff */
[----:B------:R-:W-:-:S06]  /*0980*/  IMAD.HI.U32 R25, R11, R25, R10 ;  /* 0x000000190b197227 */ /* 0x000fcc00078e000a */
[----:B------:R-:W-:-:S04]  /*0990*/  IMAD.HI.U32 R10, R25, R12, RZ ;  /* 0x0000000c190a7227 */ /* 0x000fc800078e00ff */
[----:B------:R-:W-:Y:S01]  /*09a0*/  IMAD.MOV R11, RZ, RZ, -R10 ;  /* 0x000000ffff0b7224 */ /* 0x000fe200078e0a0a */
[----:B------:R-:W-:Y:S01]  /*09b0*/  PRMT R10, R14, 0x9910, RZ ;  /* 0x000099100e0a7816 */ /* 0x000fe200000000ff */
[----:B------:R-:W-:Y:S02]  /*09c0*/  VIADD R14, R17, 0xffffffff ;  /* 0xffffffff110e7836 */ /* 0x000fe40000000000 */
[----:B------:R-:W-:Y:S01]  /*09d0*/  IMAD R11, R11, UR5, R12 ;  /* 0x000000050b0b7c24 */ /* 0x000fe2000f8e020c */
[----:B------:R-:W-:Y:S02]  /*09e0*/  LEA R10, R10, UR4, 0x2 ;  /* 0x000000040a0a7c11 */ /* 0x000fe4000f8e10ff */
[----:B------:R-:W-:Y:S02]  /*09f0*/  PRMT R12, R21, 0x9910, RZ ;  /* 0x00009910150c7816 */ /* 0x000fe400000000ff */
[----:B------:R-:W-:Y:S02]  /*0a00*/  ISETP.GE.U32.AND P1, PT, R11, UR5, PT ;  /* 0x000000050b007c0c */ /* 0x000fe4000bf26070 */
[----:B0-2---:R-:W-:-:S11]  /*0a10*/  LEA R13, R12, UR4, 0x2 ;  /* 0x000000040c0d7c11 */ /* 0x005fd6000f8e10ff */
[----:B------:R-:W-:-:S05]  /*0a20*/  @P1 VIADD R11, R11, -UR5 ;  /* 0x800000050b0b1c36 */ /* 0x000fca0008000000 */
[----:B------:R-:W-:-:S13]  /*0a30*/  ISETP.GE.U32.AND P1, PT, R11, UR5, PT ;  /* 0x000000050b007c0c */ /* 0x000fda000bf26070 */
[----:B------:R-:W-:Y:S01]  /*0a40*/  @P1 VIADD R11, R11, -UR5 ;  /* 0x800000050b0b1c36 */ /* 0x000fe20008000000 */
[----:B------:R-:W-:-:S05]  /*0a50*/  @!P2 LOP3.LUT R11, RZ, UR5, RZ, 0x33, !PT ;  /* 0x00000005ff0bac12 */ /* 0x000fca000f8e33ff */
[----:B------:R-:W-:Y:S04]  /*0a60*/  STS [R22], R11 ;  /* 0x0000000b16007388 */ /* 0x000fe80000000800 */
[----:B------:R-:W0:Y:S04]  /*0a70*/  LDS R10, [R10] ;  /* 0x000000000a0a7984 */ /* 0x000e280000000800 */
[----:B0-----:R0:W-:Y:S01]  /*0a80*/  STS [R13], R10 ;  /* 0x0000000a0d007388 */ /* 0x0011e20000000800 */
[----:B------:R-:W-:Y:S06]  /*0a90*/  BAR.SYNC.DEFER_BLOCKING 0x0 ;  /* 0x0000000000007b1d */ /* 0x000fec0000010000 */
.L_x_3:
[----:B------:R-:W-:-:S13]  /*0aa0*/  ISETP.NE.AND P1, PT, R15, 0x1, PT ;  /* 0x000000010f00780c */ /* 0x000fda0003f25270 */
[----:B------:R-:W-:Y:S05]  /*0ab0*/  @!P1 BRA `(.L_x_2) ;  /* 0x0000000800f09947 */ /* 0x000fea0003800000 */
[----:B------:R-:W1:Y:S01]  /*0ac0*/  LDCU.U8 UR5, c[0x0][0x3a8] ;  /* 0x00007500ff0577ac */ /* 0x000e620008000000 */
[C-C-:B------:R-:W-:Y:S01]  /*0ad0*/  IMAD.IADD R11, R17.reuse, 0x1, -R14.reuse ;  /* 0x00000001110b7824 */ /* 0x140fe200078e0a0e */
[----:B------:R-:W-:Y:S01]  /*0ae0*/  IADD3 R15, PT, PT, -R17, R20, -R14 ;  /* 0x00000014110f7210 */ /* 0x000fe20007ffe90e */
[----:B------:R-:W-:Y:S01]  /*0af0*/  IMAD.IADD R12, R16, 0x1, R19 ;  /* 0x00000001100c7824 */ /* 0x000fe200078e0213 */
[----:B------:R-:W-:Y:S01]  /*0b00*/  IADD3 R17, PT, PT, R20, -R14, -R17 ;  /* 0x8000000e14117210 */ /* 0x000fe20007ffe811 */
[----:B------:R-:W-:Y:S01]  /*0b10*/  IMAD.SHL.U32 R19, R19, 0x2, RZ ;  /* 0x0000000213137824 */ /* 0x000fe200078e00ff */
[----:B------:R-:W2:Y:S01]  /*0b20*/  LDCU UR10, c[0x0][0x398] ;  /* 0x00007300ff0a77ac */ /* 0x000ea20008000800 */
[C---:B------:R-:W-:Y:S02]  /*0b30*/  IMAD R11, R18.reuse, R11, RZ ;  /* 0x0000000b120b7224 */ /* 0x040fe400078e02ff */
[----:B------:R-:W-:Y:S01]  /*0b40*/  IMAD R19, R18, 0x2, -R19 ;  /* 0x0000000212137824 */ /* 0x000fe200078e0a13 */
[----:B------:R-:W3:Y:S01]  /*0b50*/  LDCU.64 UR6, c[0x0][0x3a0] ;  /* 0x00007400ff0677ac */ /* 0x000ee20008000a00 */
[----:B------:R-:W-:-:S02]  /*0b60*/  VIADD R21, R14, 0xfffe ;  /* 0x0000fffe0e157836 */ /* 0x000fc40000000000 */
[----:B0-----:R-:W-:Y:S02]  /*0b70*/  VIADD R10, R14, 0xffff ;  /* 0x0000ffff0e0a7836 */ /* 0x001fe40000000000 */
[----:B------:R-:W-:Y:S02]  /*0b80*/  IMAD.IADD R18, R18, 0x1, R11 ;  /* 0x0000000112127824 */ /* 0x000fe400078e020b */
[----:B------:R-:W-:Y:S01]  /*0b90*/  IMAD R16, R16, -0x2, R19 ;  /* 0xfffffffe10107824 */ /* 0x000fe200078e0213 */
[----:B-1----:R-:W-:Y:S01]  /*0ba0*/  UPRMT UR5, UR5, 0x8880, URZ ;  /* 0x0000888005057896 */ /* 0x002fe200080000ff */
[C---:B------:R-:W-:Y:S02]  /*0bb0*/  IMAD R19, R12.reuse, R10, R11 ;  /* 0x0000000a0c137224 */ /* 0x040fe400078e020b */
[----:B------:R-:W-:Y:S01]  /*0bc0*/  IMAD R21, R12, R21, R18 ;  /* 0x000000150c157224 */ /* 0x000fe200078e0212 */
[----:B------:R-:W-:-:S11]  /*0bd0*/  UISETP.NE.AND UP0, UPT, UR5, URZ, UPT ;  /* 0x000000ff0500728c */ /* 0x000fd6000bf05270 */
.L_x_10:
[----:B------:R-:W-:Y:S01]  /*0be0*/  IMAD.MOV.U32 R22, RZ, RZ, -0x1 ;  /* 0xffffffffff167424 */ /* 0x000fe200078e00ff */
[----:B-1----:R-:W-:-:S04]  /*0bf0*/  SHF.R.U32.HI R11, RZ, R14, R9 ;  /* 0x0000000eff0b7219 */ /* 0x002fc80000011609 */
[----:B------:R-:W-:Y:S02]  /*0c00*/  SHF.L.U32 R13, R22, R17, RZ ;  /* 0x00000011160d7219 */ /* 0x000fe400000006ff */
[----:B------:R-:W-:Y:S02]  /*0c10*/  SEL R20, R11, RZ, !P0 ;  /* 0x000000ff0b147207 */ /* 0x000fe40004000000 */
[----:B------:R-:W-:-:S04]  /*0c20*/  LOP3.LUT R13, R13, R8, RZ, 0xc0, !PT ;  /* 0x000000080d0d7212 */ /* 0x000fc800078ec0ff */
[----:B------:R-:W-:-:S05]  /*0c30*/  IADD3 R20, PT, PT, R13, R20, R8 ;  /* 0x000000140d147210 */ /* 0x000fca0007ffe008 */
[--C-:B------:R-:W-:Y:S02]  /*0c40*/  IMAD.IADD R23, R9, 0x1, R20.reuse ;  /* 0x0000000109177824 */ /* 0x100fe400078e0214 */
[----:B------:R-:W-:Y:S02]  /*0c50*/  IMAD R12, R4, R11, R20 ;  /* 0x0000000b040c7224 */ /* 0x000fe400078e0214 */
[----:B------:R-:W-:-:S05]  /*0c60*/  IMAD.U32 R18, R23, 0x10000, RZ ;  /* 0x0001000017127824 */ /* 0x000fca00078e00ff */
[----:B------:R-:W-:Y:S01]  /*0c70*/  LEA.HI.SX32 R18, R18, UR4, 0x12 ;  /* 0x0000000412127c11 */ /* 0x000fe2000f8f92ff */
[----:B------:R-:W-:Y:S06]  /*0c80*/  BRA.U !UP0, `(.L_x_6) ;  /* 0x0000000108b47547 */ /* 0x000fec000b800000 */
[----:B------:R-:W-:-:S05]  /*0c90*/  IMAD.U32 R11, R19, 0x10000, RZ ;  /* 0x00010000130b7824 */ /* 0x000fca00078e00ff */
[----:B---3--:R-:W-:-:S04]  /*0ca0*/  LEA.HI.SX32 R10, P1, R11, UR6, 0x12 ;  /* 0x000000060b0a7c11 */ /* 0x008fc8000f8392ff */
[----:B------:R-:W-:-:S05]  /*0cb0*/  LEA.HI.X.SX32 R11, R11, UR7, 0x1, P1 ;  /* 0x000000070b0b7c11 */ /* 0x000fca00088f0eff */
[----:B------:R0:W3:Y:S01]  /*0cc0*/  LDG.E R10, desc[UR8][R10.64] ;  /* 0x000000080a0a7981 */ /* 0x0000e2000c1e1900 */
[----:B------:R-:W1:Y:S01]  /*0cd0*/  S2UR UR5, SR_CgaCtaId ;  /* 0x00000000000579c3 */ /* 0x000e620000008800 */
[----:B--2---:R-:W2:Y:S01]  /*0ce0*/  I2F.U32.RP R25, UR10 ;  /* 0x0000000a00197d06 */ /* 0x004ea20008209000 */
[----:B------:R-:W-:Y:S01]  /*0cf0*/  UMOV UR4, 0x400 ;  /* 0x0000040000047882 */ /* 0x000fe20000000000 */
[----:B------:R-:W-:Y:S02]  /*0d00*/  IMAD.U32 R13, R20, 0x10000, RZ ;  /* 0x00010000140d7824 */ /* 0x000fe400078e00ff */
[----:B------:R-:W-:-:S04]  /*0d10*/  IMAD.U32 R12, R12, 0x10000, RZ ;  /* 0x000100000c0c7824 */ /* 0x000fc800078e00ff */
[----:B--2---:R-:W2:Y:S01]  /*0d20*/  MUFU.RCP R25, R25 ;  /* 0x0000001900197308 */ /* 0x004ea20000001000 */
[----:B-1----:R-:W-:-:S06]  /*0d30*/  ULEA UR4, UR5, UR4, 0x18 ;  /* 0x0000000405047291 */ /* 0x002fcc000f8ec0ff */
[----:B------:R-:W-:Y:S02]  /*0d40*/  LEA.HI.SX32 R24, R13, UR4, 0x12 ;  /* 0x000000040d187c11 */ /* 0x000fe4000f8f92ff */
[----:B0-----:R-:W-:Y:S01]  /*0d50*/  LEA.HI.SX32 R11, R12, UR4, 0x12 ;  /* 0x000000040c0b7c11 */ /* 0x001fe2000f8f92ff */
[----:B--2---:R-:W-:Y:S02]  /*0d60*/  VIADD R26, R25, 0xffffffe ;  /* 0x0ffffffe191a7836 */ /* 0x004fe40000000000 */
[----:B------:R-:W-:Y:S01]  /*0d70*/  IMAD.MOV.U32 R12, RZ, RZ, RZ ;  /* 0x000000ffff0c7224 */ /* 0x000fe200078e00ff */
[----:B------:R-:W0:Y:S01]  /*0d80*/  LDS R24, [R24] ;  /* 0x0000000018187984 */ /* 0x000e220000000800 */
[----:B------:R-:W1:Y:S03]  /*0d90*/  F2I.FTZ.U32.TRUNC.NTZ R13, R26 ;  /* 0x0000001a000d7305 */ /* 0x000e66000021f000 */
[----:B------:R-:W2:Y:S01]  /*0da0*/  LDS R11, [R11] ;  /* 0x000000000b0b7984 */ /* 0x000ea20000000800 */
[----:B-1----:R-:W-:-:S04]  /*0db0*/  IMAD.MOV R25, RZ, RZ, -R13 ;  /* 0x000000ffff197224 */ /* 0x002fc800078e0a0d */
[----:B------:R-:W-:-:S04]  /*0dc0*/  IMAD R25, R25, UR10, RZ ;  /* 0x0000000a19197c24 */ /* 0x000fc8000f8e02ff */
[----:B------:R-:W-:Y:S01]  /*0dd0*/  IMAD.HI.U32 R12, R13, R25, R12 ;  /* 0x000000190d0c7227 */ /* 0x000fe200078e000c */
[----:B---3--:R-:W-:-:S03]  /*0de0*/  SEL R13, R10, RZ, !P0 ;  /* 0x000000ff0a0d7207 */ /* 0x008fc60004000000 */
[----:B------:R-:W-:Y:S01]  /*0df0*/  IMAD R10, R5, R10, RZ ;  /* 0x0000000a050a7224 */ /* 0x000fe200078e02ff */
[----:B0-----:R-:W-:-:S04]  /*0e00*/  SHF.L.U32 R13, R24, R13, RZ ;  /* 0x0000000d180d7219 */ /* 0x001fc800000006ff */
[----:B--2---:R-:W-:Y:S02]  /*0e10*/  SHF.L.U32 R11, R11, R10, RZ ;  /* 0x0000000a0b0b7219 */ /* 0x004fe400000006ff */
[----:B------:R-:W-:Y:S01]  /*0e20*/  LOP3.LUT R10, RZ, UR10, RZ, 0x33, !PT ;  /* 0x0000000aff0a7c12 */ /* 0x000fe2000f8e33ff */
[----:B------:R-:W-:-:S04]  /*0e30*/  IMAD.HI.U32 R24, R12, R13, RZ ;  /* 0x0000000d0c187227 */ /* 0x000fc800078e00ff */
[----:B------:R-:W-:Y:S01]  /*0e40*/  IMAD.HI.U32 R12, R12, R11, RZ ;  /* 0x0000000b0c0c7227 */ /* 0x000fe200078e00ff */
[----:B------:R-:W-:-:S03]  /*0e50*/  IADD3 R24, PT, PT, -R24, RZ, RZ ;  /* 0x000000ff18187210 */ /* 0x000fc60007ffe1ff */
[----:B------:R-:W-:Y:S02]  /*0e60*/  IMAD.MOV R12, RZ, RZ, -R12 ;  /* 0x000000ffff0c7224 */ /* 0x000fe400078e0a0c */
[----:B------:R-:W-:Y:S02]  /*0e70*/  IMAD R13, R24, UR10, R13 ;  /* 0x0000000a180d7c24 */ /* 0x000fe4000f8e020d */
[----:B------:R-:W-:-:S03]  /*0e80*/  IMAD R11, R12, UR10, R11 ;  /* 0x0000000a0c0b7c24 */ /* 0x000fc6000f8e020b */
[----:B------:R-:W-:Y:S02]  /*0e90*/  ISETP.GE.U32.AND P1, PT, R13, UR10, PT ;  /* 0x0000000a0d007c0c */ /* 0x000fe4000bf26070 */
[----:B------:R-:W-:-:S11]  /*0ea0*/  ISETP.GE.U32.AND P2, PT, R11, UR10, PT ;  /* 0x0000000a0b007c0c */ /* 0x000fd6000bf46070 */
[----:B------:R-:W-:Y:S01]  /*0eb0*/  @P1 VIADD R13, R13, -UR10 ;  /* 0x8000000a0d0d1c36 */ /* 0x000fe20008000000 */
[----:B------:R-:W-:Y:S01]  /*0ec0*/  ISETP.NE.U32.AND P1, PT, RZ, UR10, PT ;  /* 0x0000000aff007c0c */ /* 0x000fe2000bf25070 */
[----:B------:R-:W-:-:S03]  /*0ed0*/  @P2 VIADD R11, R11, -UR10 ;  /* 0x8000000a0b0b2c36 */ /* 0x000fc60008000000 */
[----:B------:R-:W-:Y:S02]  /*0ee0*/  ISETP.GE.U32.AND P3, PT, R13, UR10, PT ;  /* 0x0000000a0d007c0c */ /* 0x000fe4000bf66070 */
[----:B------:R-:W-:-:S11]  /*0ef0*/  ISETP.GE.U32.AND P2, PT, R11, UR10, PT ;  /* 0x0000000a0b007c0c */ /* 0x000fd6000bf46070 */
[----:B------:R-:W-:Y:S02]  /*0f00*/  @P3 VIADD R13, R13, -UR10 ;  /* 0x8000000a0d0d3c36 */ /* 0x000fe40008000000 */
[----:B------:R-:W-:-:S03]  /*0f10*/  @P2 VIADD R11, R11, -UR10 ;  /* 0x8000000a0b0b2c36 */ /* 0x000fc60008000000 */
[C---:B------:R-:W-:Y:S02]  /*0f20*/  SEL R13, R10.reuse, R13, !P1 ;  /* 0x0000000d0a0d7207 */ /* 0x040fe40004800000 */
[----:B------:R-:W-:-:S03]  /*0f30*/  SEL R10, R10, R11, !P1 ;  /* 0x0000000b0a0a7207 */ /* 0x000fc60004800000 */
[----:B------:R4:W-:Y:S01]  /*0f40*/  STS [R18], R13 ;  /* 0x0000000d12007388 */ /* 0x0009e20000000800 */
[----:B------:R-:W-:Y:S05]  /*0f50*/  BRA `(.L_x_7) ;  /* 0x0000000000287947 */ /* 0x000fea0003800000 */
.L_x_6:
[----:B------:R-:W0:Y:S01]  /*0f60*/  S2UR UR5, SR_CgaCtaId ;  /* 0x00000000000579c3 */ /* 0x000e220000008800 */
[----:B------:R-:W-:Y:S01]  /*0f70*/  UMOV UR4, 0x400 ;  /* 0x0000040000047882 */ /* 0x000fe20000000000 */
[----:B------:R-:W-:Y:S01]  /*0f80*/  IMAD.U32 R10, R20, 0x10000, RZ ;  /* 0x00010000140a7824 */ /* 0x000fe200078e00ff */
[----:B0-----:R-:W-:-:S06]  /*0f90*/  ULEA UR4, UR5, UR4, 0x18 ;  /* 0x0000000405047291 */ /* 0x001fcc000f8ec0ff */
[----:B------:R-:W-:Y:S02]  /*0fa0*/  LEA.HI.SX32 R13, R10, UR4, 0x12 ;  /* 0x000000040a0d7c11 */ /* 0x000fe4000f8f92ff */
[----:B------:R-:W-:-:S04]  /*0fb0*/  PRMT R10, R12, 0x9910, RZ ;  /* 0x000099100c0a7816 */ /* 0x000fc800000000ff */
[----:B------:R-:W0:Y:S01]  /*0fc0*/  LDS R13, [R13] ;  /* 0x000000000d0d7984 */ /* 0x000e220000000800 */
[----:B------:R-:W-:-:S06]  /*0fd0*/  LEA R10, R10, UR4, 0x2 ;  /* 0x000000040a0a7c11 */ /* 0x000fcc000f8e10ff */
[----:B------:R-:W1:Y:S04]  /*0fe0*/  LDS R10, [R10] ;  /* 0x000000000a0a7984 */ /* 0x000e680000000800 */
[----:B0-----:R0:W-:Y:S02]  /*0ff0*/  STS [R18], R13 ;  /* 0x0000000d12007388 */ /* 0x0011e40000000800 */
.L_x_7:
[----:B--2---:R-:W2:Y:S01]  /*1000*/  I2F.U32.RP R25, UR10 ;  /* 0x0000000a00197d06 */ /* 0x004ea20008209000 */
[----:B-1----:R-:W-:Y:S01]  /*1010*/  VIADD R24, R10, UR10 ;  /* 0x0000000a0a187c36 */ /* 0x002fe20008000000 */
[----:B------:R-:W-:Y:S01]  /*1020*/  PRMT R23, R23, 0x9910, RZ ;  /* 0x0000991017177816 */ /* 0x000fe200000000ff */
[----:B------:R-:W-:Y:S01]  /*1030*/  IMAD.MOV.U32 R10, RZ, RZ, RZ ;  /* 0x000000ffff0a7224 */ /* 0x000fe200078e00ff */
[----:B------:R-:W-:Y:S01]  /*1040*/  PRMT R20, R20, 0x9910, RZ ;  /* 0x0000991014147816 */ /* 0x000fe200000000ff */
[----:B0---4-:R-:W-:Y:S01]  /*1050*/  IMAD R13, R0, R13, R24 ;  /* 0x0000000d000d7224 */ /* 0x011fe200078e0218 */
[----:B------:R-:W-:Y:S02]  /*1060*/  LEA R23, R23, UR4, 0x2 ;  /* 0x0000000417177c11 */ /* 0x000fe4000f8e10ff */
[----:B--2---:R-:W0:Y:S02]  /*1070*/  MUFU.RCP R25, R25 ;  /* 0x0000001900197308 */ /* 0x004e240000001000 */
[----:B0-----:R-:W-:-:S02]  /*1080*/  VIADD R11, R25, 0xffffffe ;  /* 0x0ffffffe190b7836 */ /* 0x001fc40000000000 */
[----:B------:R-:W-:-:S04]  /*1090*/  VIADD R25, R15, 0x1 ;  /* 0x000000010f197836 */ /* 0x000fc80000000000 */
[----:B------:R-:W0:Y:S01]  /*10a0*/  F2I.FTZ.U32.TRUNC.NTZ R11, R11 ;  /* 0x0000000b000b7305 */ /* 0x000e22000021f000 */
[----:B------:R-:W-:Y:S01]  /*10b0*/  SHF.L.U32 R29, R22, R25, RZ ;  /* 0x00000019161d7219 */ /* 0x000fe200000006ff */
[----:B------:R-:W-:Y:S01]  /*10c0*/  VIADD R22, R14, 0xffffffff ;  /* 0xffffffff0e167836 */ /* 0x000fe20000000000 */
[----:B------:R-:W-:Y:S02]  /*10d0*/  LEA R25, R20, UR4, 0x2 ;  /* 0x0000000414197c11 */ /* 0x000fe4000f8e10ff */
[----:B------:R-:W-:Y:S01]  /*10e0*/  LOP3.LUT R29, R29, R8, RZ, 0xc0, !PT ;  /* 0x000000081d1d7212 */ /* 0x000fe200078ec0ff */
[----:B0-----:R-:W-:-:S04]  /*10f0*/  IMAD.MOV R27, RZ, RZ, -R11 ;  /* 0x000000ffff1b7224 */ /* 0x001fc800078e0a0b */
[----:B------:R-:W-:-:S04]  /*1100*/  IMAD R27, R27, UR10, RZ ;  /* 0x0000000a1b1b7c24 */ /* 0x000fc8000f8e02ff */
[----:B------:R-:W-:Y:S01]  /*1110*/  IMAD.HI.U32 R12, R11, R27, R10 ;  /* 0x0000001b0b0c7227 */ /* 0x000fe200078e000a */
[----:B------:R-:W-:-:S05]  /*1120*/  SHF.R.U32.HI R27, RZ, R22, R9 ;  /* 0x00000016ff1b7219 */ /* 0x000fca0000011609 */
[----:B------:R-:W-:-:S04]  /*1130*/  IMAD.HI.U32 R10, R12, R13, RZ ;  /* 0x0000000d0c0a7227 */ /* 0x000fc800078e00ff */
[----:B------:R-:W-:-:S04]  /*1140*/  IMAD.MOV R10, RZ, RZ, -R10 ;  /* 0x000000ffff0a7224 */ /* 0x000fc800078e0a0a */
[----:B------:R-:W-:Y:S01]  /*1150*/  IMAD R10, R10, UR10, R13 ;  /* 0x0000000a0a0a7c24 */ /* 0x000fe2000f8e020d */
[----:B------:R-:W-:-:S04]  /*1160*/  LOP3.LUT R13, RZ, UR10, RZ, 0x33, !PT ;  /* 0x0000000aff0d7c12 */ /* 0x000fc8000f8e33ff */
[----:B------:R-:W-:-:S13]  /*1170*/  ISETP.GE.U32.AND P1, PT, R10, UR10, PT ;  /* 0x0000000a0a007c0c */ /* 0x000fda000bf26070 */
[----:B------:R-:W-:Y:S01]  /*1180*/  @P1 VIADD R10, R10, -UR10 ;  /* 0x8000000a0a0a1c36 */ /* 0x000fe20008000000 */
[----:B------:R-:W-:-:S04]  /*1190*/  ISETP.NE.U32.AND P1, PT, RZ, UR10, PT ;  /* 0x0000000aff007c0c */ /* 0x000fc8000bf25070 */
[----:B------:R-:W-:-:S13]  /*11a0*/  ISETP.GE.U32.AND P2, PT, R10, UR10, PT ;  /* 0x0000000a0a007c0c */ /* 0x000fda000bf46070 */
[----:B------:R-:W-:-:S05]  /*11b0*/  @P2 VIADD R10, R10, -UR10 ;  /* 0x8000000a0a0a2c36 */ /* 0x000fca0008000000 */
[----:B------:R-:W-:-:S05]  /*11c0*/  SEL R11, R13, R10, !P1 ;  /* 0x0000000a0d0b7207 */ /* 0x000fca0004800000 */
[----:B------:R0:W-:Y:S04]  /*11d0*/  STS [R18], R11 ;  /* 0x0000000b12007388 */ /* 0x0001e80000000800 */
[----:B------:R1:W2:Y:S01]  /*11e0*/  LDS R10, [R23] ;  /* 0x00000000170a7984 */ /* 0x0002a20000000800 */
[----:B0-----:R-:W-:-:S04]  /*11f0*/  SEL R18, R27, RZ, !P0 ;  /* 0x000000ff1b127207 */ /* 0x001fc80004000000 */
[----:B------:R-:W-:-:S05]  /*1200*/  IADD3 R18, PT, PT, R29, R18, R8 ;  /* 0x000000121d127210 */ /* 0x000fca0007ffe008 */
[--C-:B------:R-:W-:Y:S02]  /*1210*/  IMAD.IADD R20, R9, 0x1, R18.reuse ;  /* 0x0000000109147824 */ /* 0x100fe400078e0212 */
[----:B-1----:R-:W-:Y:S02]  /*1220*/  IMAD R23, R4, R27, R18 ;  /* 0x0000001b04177224 */ /* 0x002fe400078e0212 */
[----:B------:R-:W-:-:S05]  /*1230*/  IMAD.U32 R22, R20, 0x10000, RZ ;  /* 0x0001000014167824 */ /* 0x000fca00078e00ff */
[----:B------:R-:W-:Y:S01]  /*1240*/  LEA.HI.SX32 R22, R22, UR4, 0x12 ;  /* 0x0000000416167c11 */ /* 0x000fe2000f8f92ff */
[----:B--2---:R0:W-:Y:S01]  /*1250*/  STS [R25], R10 ;  /* 0x0000000a19007388 */ /* 0x0041e20000000800 */
[----:B------:R-:W-:Y:S06]  /*1260*/  BAR.SYNC.DEFER_BLOCKING 0x0 ;  /* 0x0000000000007b1d */ /* 0x000fec0000010000 */
[----:B------:R-:W-:Y:S05]  /*1270*/  BRA.U !UP0, `(.L_x_8) ;  /* 0x0000000108807547 */ /* 0x000fea000b800000 */
[----:B------:R-:W-:-:S05]  /*1280*/  IMAD.U32 R11, R21, 0x10000, RZ ;  /* 0x00010000150b7824 */ /* 0x000fca00078e00ff */
[----:B0--3--:R-:W-:-:S04]  /*1290*/  LEA.HI.SX32 R10, P2, R11, UR6, 0x12 ;  /* 0x000000060b0a7c11 */ /* 0x009fc8000f8592ff */
[----:B------:R-:W-:-:S05]  /*12a0*/  LEA.HI.X.SX32 R11, R11, UR7, 0x1, P2 ;  /* 0x000000070b0b7c11 */ /* 0x000fca00090f0eff */
[----:B------:R-:W2:Y:S01]  /*12b0*/  LDG.E R10, desc[UR8][R10.64] ;  /* 0x000000080a0a7981 */ /* 0x000ea2000c1e1900 */
[----:B------:R-:W-:Y:S02]  /*12c0*/  IMAD.U32 R24, R18, 0x10000, RZ ;  /* 0x0001000012187824 */ /* 0x000fe400078e00ff */
[----:B------:R-:W-:-:S03]  /*12d0*/  IMAD.U32 R23, R23, 0x10000, RZ ;  /* 0x0001000017177824 */ /* 0x000fc600078e00ff */
[----:B------:R-:W-:Y:S02]  /*12e0*/  LEA.HI.SX32 R24, R24, UR4, 0x12 ;  /* 0x0000000418187c11 */ /* 0x000fe4000f8f92ff */
[----:B------:R-:W-:-:S04]  /*12f0*/  LEA.HI.SX32 R23, R23, UR4, 0x12 ;  /* 0x0000000417177c11 */ /* 0x000fc8000f8f92ff */
[----:B------:R-:W0:Y:S04]  /*1300*/  LDS R24, [R24] ;  /* 0x0000000018187984 */ /* 0x000e280000000800 */
[----:B------:R-:W1:Y:S01]  /*1310*/  LDS R23, [R23] ;  /* 0x0000000017177984 */ /* 0x000e620000000800 */
[----:B--2---:R-:W-:Y:S01]  /*1320*/  SEL R25, R10, RZ, !P0 ;  /* 0x000000ff0a197207 */ /* 0x004fe20004000000 */
[----:B------:R-:W-:-:S03]  /*1330*/  IMAD R10, R5, R10, RZ ;  /* 0x0000000a050a7224 */ /* 0x000fc600078e02ff */
[----:B0-----:R-:W-:Y:S02]  /*1340*/  SHF.L.U32 R25, R24, R25, RZ ;  /* 0x0000001918197219 */ /* 0x001fe400000006ff */
[----:B-1----:R-:W-:-:S03]  /*1350*/  SHF.L.U32 R11, R23, R10, RZ ;  /* 0x0000000a170b7219 */ /* 0x002fc600000006ff */
[----:B------:R-:W-:-:S04]  /*1360*/  IMAD.HI.U32 R26, R12, R25, RZ ;  /* 0x000000190c1a7227 */ /* 0x000fc800078e00ff */
[----:B------:R-:W-:Y:S02]  /*1370*/  IMAD.MOV R26, RZ, RZ, -R26 ;  /* 0x000000ffff1a7224 */ /* 0x000fe400078e0a1a */
[----:B------:R-:W-:-:S04]  /*1380*/  IMAD.HI.U32 R10, R12, R11, RZ ;  /* 0x0000000b0c0a7227 */ /* 0x000fc800078e00ff */
[----:B------:R-:W-:Y:S02]  /*1390*/  IMAD R26, R26, UR10, R25 ;  /* 0x0000000a1a1a7c24 */ /* 0x000fe4000f8e0219 */
[----:B------:R-:W-:-:S03]  /*13a0*/  IMAD.MOV R10, RZ, RZ, -R10 ;  /* 0x000000ffff0a7224 */ /* 0x000fc600078e0a0a */
[----:B------:R-:W-:Y:S01]  /*13b0*/  ISETP.GE.U32.AND P2, PT, R26, UR10, PT ;  /* 0x0000000a1a007c0c */ /* 0x000fe2000bf46070 */
[----:B------:R-:W-:-:S12]  /*13c0*/  IMAD R10, R10, UR10, R11 ;  /* 0x0000000a0a0a7c24 */ /* 0x000fd8000f8e020b */
[----:B------:R-:W-:Y:S02]  /*13d0*/  @P2 IADD3 R26, PT, PT, R26, -UR10, RZ ;  /* 0x8000000a1a1a2c10 */ /* 0x000fe4000fffe0ff */
[----:B------:R-:W-:Y:S02]  /*13e0*/  ISETP.GE.U32.AND P2, PT, R10, UR10, PT ;  /* 0x0000000a0a007c0c */ /* 0x000fe4000bf46070 */
[----:B------:R-:W-:-:S11]  /*13f0*/  ISETP.GE.U32.AND P3, PT, R26, UR10, PT ;  /* 0x0000000a1a007c0c */ /* 0x000fd6000bf66070 */
[----:B------:R-:W-:Y:S02]  /*1400*/  @P2 VIADD R10, R10, -UR10 ;  /* 0x8000000a0a0a2c36 */ /* 0x000fe40008000000 */
[----:B------:R-:W-:-:S03]  /*1410*/  @P3 VIADD R26, R26, -UR10 ;  /* 0x8000000a1a1a3c36 */ /* 0x000fc60008000000 */
[----:B------:R-:W-:Y:S02]  /*1420*/  ISETP.GE.U32.AND P2, PT, R10, UR10, PT ;  /* 0x0000000a0a007c0c */ /* 0x000fe4000bf46070 */
[----:B------:R-:W-:-:S05]  /*1430*/  SEL R11, R13, R26, !P1 ;  /* 0x0000001a0d0b7207 */ /* 0x000fca0004800000 */
[----:B------:R0:W-:Y:S06]  /*1440*/  STS [R22], R11 ;  /* 0x0000000b16007388 */ /* 0x0001ec0000000800 */
[----:B------:R-:W-:-:S05]  /*1450*/  @P2 VIADD R10, R10, -UR10 ;  /* 0x8000000a0a0a2c36 */ /* 0x000fca0008000000 */
[----:B------:R-:W-:Y:S01]  /*1460*/  SEL R10, R13, R10, !P1 ;  /* 0x0000000a0d0a7207 */ /* 0x000fe20004800000 */
[----:B0-----:R-:W-:Y:S06]  /*1470*/  BRA `(.L_x_9) ;  /* 0x00000000001c7947 */ /* 0x001fec0003800000 */
.L_x_8:
[----:B0-----:R-:W-:-:S05]  /*1480*/  IMAD.U32 R10, R18, 0x10000, RZ ;  /* 0x00010000120a7824 */ /* 0x001fca00078e00ff */
[----:B------:R-:W-:Y:S02]  /*1490*/  LEA.HI.SX32 R11, R10, UR4, 0x12 ;  /* 0x000000040a0b7c11 */ /* 0x000fe4000f8f92ff */
[----:B------:R-:W-:-:S04]  /*14a0*/  PRMT R10, R23, 0x9910, RZ ;  /* 0x00009910170a7816 */ /* 0x000fc800000000ff */
[----:B------:R-:W0:Y:S01]  /*14b0*/  LDS R11, [R11] ;  /* 0x000000000b0b7984 */ /* 0x000e220000000800 */
[----:B------:R-:W-:-:S06]  /*14c0*/  LEA R10, R10, UR4, 0x2 ;  /* 0x000000040a0a7c11 */ /* 0x000fcc000f8e10ff */
[----:B------:R-:W1:Y:S04]  /*14d0*/  LDS R10, [R10] ;  /* 0x000000000a0a7984 */ /* 0x000e680000000800 */
[----:B0-----:R0:W-:Y:S02]  /*14e0*/  STS [R22], R11 ;  /* 0x0000000b16007388 */ /* 0x0011e40000000800 */
.L_x_9:
[----:B-1----:R-:W-:Y:S02]  /*14f0*/  VIADD R10, R10, UR10 ;  /* 0x0000000a0a0a7c36 */ /* 0x002fe40008000000 */
[----:B------:R-:W-:Y:S02]  /*1500*/  IMAD.IADD R21, R16, 0x1, R21 ;  /* 0x0000000110157824 */ /* 0x000fe400078e0215 */
[----:B0-----:R-:W-:Y:S02]  /*1510*/  IMAD R11, R0, R11, R10 ;  /* 0x0000000b000b7224 */ /* 0x001fe400078e020a */
[----:B------:R-:W-:Y:S02]  /*1520*/  VIADD R15, R15, 0x2 ;  /* 0x000000020f0f7836 */ /* 0x000fe40000000000 */
[----:B------:R-:W-:-:S04]  /*1530*/  IMAD.HI.U32 R12, R12, R11, RZ ;  /* 0x0000000b0c0c7227 */ /* 0x000fc800078e00ff */
[----:B------:R-:W-:Y:S02]  /*1540*/  IMAD.MOV R12, RZ, RZ, -R12 ;  /* 0x000000ffff0c7224 */ /* 0x000fe400078e0a0c */
[----:B------:R-:W-:Y:S02]  /*1550*/  VIADD R17, R17, 0x2 ;  /* 0x0000000211117836 */ /* 0x000fe40000000000 */
[----:B------:R-:W-:Y:S01]  /*1560*/  IMAD R10, R12, UR10, R11 ;  /* 0x0000000a0c0a7c24 */ /* 0x000fe2000f8e020b */
[----:B------:R-:W-:Y:S01]  /*1570*/  PRMT R11, R20, 0x9910, RZ ;  /* 0x00009910140b7816 */ /* 0x000fe200000000ff */
[----:B------:R-:W-:-:S03]  /*1580*/  IMAD.IADD R19, R16, 0x1, R19 ;  /* 0x0000000110137824 */ /* 0x000fc600078e0213 */
[----:B------:R-:W-:Y:S02]  /*1590*/  ISETP.GE.U32.AND P2, PT, R10, UR10, PT ;  /* 0x0000000a0a007c0c */ /* 0x000fe4000bf46070 */
[----:B------:R-:W-:-:S11]  /*15a0*/  LEA R11, R11, UR4, 0x2 ;  /* 0x000000040b0b7c11 */ /* 0x000fd6000f8e10ff */
[----:B------:R-:W-:-:S05]  /*15b0*/  @P2 VIADD R10, R10, -UR10 ;  /* 0x8000000a0a0a2c36 */ /* 0x000fca0008000000 */
[----:B------:R-:W-:-:S13]  /*15c0*/  ISETP.GE.U32.AND P2, PT, R10, UR10, PT ;  /* 0x0000000a0a007c0c */ /* 0x000fda000bf46070 */
[----:B------:R-:W-:-:S05]  /*15d0*/  @P2 VIADD R10, R10, -UR10 ;  /* 0x8000000a0a0a2c36 */ /* 0x000fca0008000000 */
[----:B------:R-:W-:Y:S02]  /*15e0*/  SEL R13, R13, R10, !P1 ;  /* 0x0000000a0d0d7207 */ /* 0x000fe40004800000 */
[C---:B------:R-:W-:Y:S01]  /*15f0*/  ISETP.GT.U32.AND P1, PT, R14.reuse, 0x2, PT ;  /* 0x000000020e00780c */ /* 0x040fe20003f24070 */
[----:B------:R-:W-:Y:S01]  /*1600*/  VIADD R14, R14, 0xfffffffe ;  /* 0xfffffffe0e0e7836 */ /* 0x000fe20000000000 */
[----:B------:R-:W-:Y:S01]  /*1610*/  PRMT R10, R18, 0x9910, RZ ;  /* 0x00009910120a7816 */ /* 0x000fe200000000ff */
[----:B------:R-:W-:Y:S03]  /*1620*/  STS [R22], R13 ;  /* 0x0000000d16007388 */ /* 0x000fe60000000800 */
[----:B------:R-:W-:Y:S01]  /*1630*/  LEA R10, R10, UR4, 0x2 ;  /* 0x000000040a0a7c11 */ /* 0x000fe2000f8e10ff */
[----:B------:R-:W0:Y:S04]  /*1640*/  LDS R11, [R11] ;  /* 0x000000000b0b7984 */ /* 0x000e280000000800 */
[----:B0-----:R1:W-:Y:S01]  /*1650*/  STS [R10], R11 ;  /* 0x0000000b0a007388 */ /* 0x0013e20000000800 */
[----:B------:R-:W-:Y:S06]  /*1660*/  BAR.SYNC.DEFER_BLOCKING 0x0 ;  /* 0x0000000000007b1d */ /* 0x000fec0000010000 */
[----:B------:R-:W-:Y:S05]  /*1670*/  @P1 BRA `(.L_x_10) ;  /* 0xfffffff400581947 */ /* 0x000fea000383ffff */
.L_x_2:
[----:B------:R-:W2:Y:S08]  /*1680*/  LDC.U16 R0, c[0x0][0x394] ;  /* 0x0000e500ff007b82 */ /* 0x000eb00000000400 */
[----:B0-----:R-:W0:Y:S01]  /*1690*/  LDC.U16 R5, c[0x0][0x38c] ;  /* 0x0000e300ff057b82 */ /* 0x001e220000000400 */
[----:B--2---:R-:W-:-:S05]  /*16a0*/  IMAD.MOV R0, RZ, RZ, -R0 ;  /* 0x000000ffff007224 */ /* 0x004fca00078e0a00 */
[----:B------:R-:W-:-:S05]  /*16b0*/  PRMT R0, R0, 0x7710, RZ ;  /* 0x0000771000007816 */ /* 0x000fca00000000ff */
[----:B0-----:R-:W-:-:S05]  /*16c0*/  IMAD R0, R5, 0x2, R0 ;  /* 0x0000000205007824 */ /* 0x001fca00078e0200 */
[----:B------:R-:W-:-:S04]  /*16d0*/  PRMT R4, R0, 0x9910, RZ ;  /* 0x0000991000047816 */ /* 0x000fc800000000ff */
[----:B------:R-:W-:-:S04]  /*16e0*/  IABS R4, R4 ;  /* 0x0000000400047213 */ /* 0x000fc80000000000 */
[----:B------:R-:W-:-:S13]  /*16f0*/  ISETP.GE.AND P0, PT, R4, 0x1, PT ;  /* 0x000000010400780c */ /* 0x000fda0003f06270 */
[----:B------:R-:W-:Y:S05]  /*1700*/  @!P0 BRA `(.L_x_11) ;  /* 0x00000004004c8947 */ /* 0x000fea0003800000 */
[----:B------:R-:W0:Y:S01]  /*1710*/  LDCU.U16 UR5, c[0x0][0x38c] ;  /* 0x00007180ff0577ac */ /* 0x000e220008000400 */
[----:B------:R2:W4:Y:S01]  /*1720*/  LDS R9, [R6] ;  /* 0x0000000006097984 */ /* 0x0005220000000800 */
[C---:B------:R-:W-:Y:S02]  /*1730*/  PRMT R5, R0.reuse, 0x9910, RZ ;  /* 0x0000991000057816 */ /* 0x040fe400000000ff */
[C---:B-1----:R-:W-:Y:S02]  /*1740*/  PRMT R10, R0.reuse, 0x9910, RZ ;  /* 0x00009910000a7816 */ /* 0x042fe400000000ff */
[----:B------:R-:W-:Y:S02]  /*1750*/  IABS R8, R5 ;  /* 0x0000000500087213 */ /* 0x000fe40000000000 */
[----:B------:R-:W-:Y:S01]  /*1760*/  PRMT R11, R0, 0x9910, RZ ;  /* 0x00009910000b7816 */ /* 0x000fe200000000ff */
[----:B------:R-:W-:Y:S01]  /*1770*/  IMAD.MOV.U32 R5, RZ, RZ, R10 ;  /* 0x000000ffff057224 */ /* 0x000fe200078e000a */
[----:B------:R-:W-:-:S02]  /*1780*/  PRMT R0, R8, 0x7710, RZ ;  /* 0x0000771008007816 */ /* 0x000fc400000000ff */
[----:B------:R-:W-:Y:S02]  /*1790*/  IABS R11, R11 ;  /* 0x0000000b000b7213 */ /* 0x000fe40000000000 */
[----:B------:R-:W-:-:S03]  /*17a0*/  ISETP.GT.AND P0, PT, R5, -0x1, PT ;  /* 0xffffffff0500780c */ /* 0x000fc60003f04270 */
[----:B------:R-:W-:Y:S01]  /*17b0*/  IMAD.MOV.U32 R5, RZ, RZ, R11 ;  /* 0x000000ffff057224 */ /* 0x000fe200078e000b */
[----:B0-----:R-:W-:Y:S02]  /*17c0*/  UIADD3 UR4, UPT, UPT, URZ, -UR5, URZ ;  /* 0x80000005ff047290 */ /* 0x001fe4000fffe0ff */
[----:B------:R-:W-:Y:S02]  /*17d0*/  UPRMT UR5, UR5, 0x9910, URZ ;  /* 0x0000991005057896 */ /* 0x000fe400080000ff */
[----:B------:R-:W-:-:S04]  /*17e0*/  UPRMT UR4, UR4, 0x7710, URZ ;  /* 0x0000771004047896 */ /* 0x000fc800080000ff */
[----:B------:R-:W-:-:S06]  /*17f0*/  UIADD3 UR4, UPT, UPT, UR4, 0x1f, URZ ;  /* 0x0000001f04047890 */ /* 0x000fcc000fffe0ff */
[----:B------:R-:W-:Y:S01]  /*1800*/  VIMNMX.S16x2 R8, PT, PT, R0, UR4, PT ;  /* 0x0000000400087c48 */ /* 0x000fe2000bfe0300 */
[----:B------:R-:W-:Y:S02]  /*1810*/  UMOV UR4, UR5 ;  /* 0x0000000500047c82 */ /* 0x000fe40008000000 */
[----:B------:R-:W-:Y:S01]  /*1820*/  VIADD R5, R5, -UR4 ;  /* 0x8000000405057c36 */ /* 0x000fe20008000000 */
[----:B--2---:R-:W-:Y:S06]  /*1830*/  @P0 BRA `(.L_x_12) ;  /* 0x0000000000800947 */ /* 0x004fec0003800000 */
[----:B------:R-:W0:Y:S01]  /*1840*/  LDCU UR4, c[0x0][0x398] ;  /* 0x00007300ff0477ac */ /* 0x000e220008000800 */
[----:B------:R-:W-:Y:S01]  /*1850*/  PRMT R13, RZ, 0x7610, R13 ;  /* 0x00007610ff0d7816 */ /* 0x000fe2000000000d */
[----:B0-----:R-:W0:Y:S01]  /*1860*/  I2F.U32.RP R12, UR4 ;  /* 0x00000004000c7d06 */ /* 0x001e220008209000 */
[----:B------:R-:W-:Y:S02]  /*1870*/  ISETP.NE.U32.AND P0, PT, RZ, UR4, PT ;  /* 0x00000004ff007c0c */ /* 0x000fe4000bf05070 */
[----:B------:R-:W-:-:S05]  /*1880*/  LOP3.LUT R16, RZ, UR4, RZ, 0x33, !PT ;  /* 0x00000004ff107c12 */ /* 0x000fca000f8e33ff */
[----:B0-----:R-:W0:Y:S02]  /*1890*/  MUFU.RCP R12, R12 ;  /* 0x0000000c000c7308 */ /* 0x001e240000001000 */
[----:B0-----:R-:W-:-:S06]  /*18a0*/  VIADD R10, R12, 0xffffffe ;  /* 0x0ffffffe0c0a7836 */ /* 0x001fcc0000000000 */
[----:B------:R0:W1:Y:S02]  /*18b0*/  F2I.FTZ.U32.TRUNC.NTZ R11, R10 ;  /* 0x0000000a000b7305 */ /* 0x000064000021f000 */
[----:B0-----:R-:W-:Y:S02]  /*18c0*/  IMAD.MOV.U32 R10, RZ, RZ, RZ ;  /* 0x000000ffff0a7224 */ /* 0x001fe400078e00ff */
[----:B-1----:R-:W-:-:S04]  /*18d0*/  IMAD.MOV R15, RZ, RZ, -R11 ;  /* 0x000000ffff0f7224 */ /* 0x002fc800078e0a0b */
[----:B------:R-:W-:-:S04]  /*18e0*/  IMAD R15, R15, UR4, RZ ;  /* 0x000000040f0f7c24 */ /* 0x000fc8000f8e02ff */
[----:B------:R-:W-:-:S07]  /*18f0*/  IMAD.HI.U32 R14, R11, R15, R10 ;  /* 0x0000000f0b0e7227 */ /* 0x000fce00078e000a */
.L_x_13:
[----:B------:R-:W-:Y:S01]  /*1900*/  PRMT R10, R8, 0x9910, RZ ;  /* 0x00009910080a7816 */ /* 0x000fe200000000ff */
[----:B------:R-:W-:-:S03]  /*1910*/  IMAD.IADD R13, R13, 0x1, R8 ;  /* 0x000000010d0d7824 */ /* 0x000fc600078e0208 */
[-C--:B----4-:R-:W-:Y:S02]  /*1920*/  SHF.R.W.U32 R9, R9, R10.reuse, R9 ;  /* 0x0000000a09097219 */ /* 0x090fe40000001e09 */
[----:B------:R-:W-:Y:S02]  /*1930*/  PRMT R15, R13, 0x9910, RZ ;  /* 0x000099100d0f7816 */ /* 0x000fe400000000ff */
[----:B------:R-:W-:Y:S01]  /*1940*/  ISETP.GE.AND P2, PT, R5, R10, PT ;  /* 0x0000000a0500720c */ /* 0x000fe20003f46270 */
[----:B------:R-:W-:Y:S01]  /*1950*/  IMAD.HI.U32 R11, R14, R9, RZ ;  /* 0x000000090e0b7227 */ /* 0x000fe200078e00ff */
[----:B------:R-:W-:-:S03]  /*1960*/  ISETP.GE.AND P3, PT, R15, R4, PT ;  /* 0x000000040f00720c */ /* 0x000fc60003f66270 */
[----:B------:R-:W-:Y:S02]  /*1970*/  IMAD.MOV R12, RZ, RZ, -R11 ;  /* 0x000000ffff0c7224 */ /* 0x000fe400078e0a0b */
[----:B------:R-:W-:Y:S02]  /*1980*/  IMAD.MOV R11, RZ, RZ, -R8 ;  /* 0x000000ffff0b7224 */ /* 0x000fe400078e0a08 */
[----:B------:R-:W-:-:S03]  /*1990*/  IMAD R9, R12, UR4, R9 ;  /* 0x000000040c097c24 */ /* 0x000fc6000f8e0209 */
[----:B------:R-:W-:Y:S02]  /*19a0*/  PRMT R11, R11, 0x7710, RZ ;  /* 0x000077100b0b7816 */ /* 0x000fe400000000ff */
[----:B------:R-:W-:-:S03]  /*19b0*/  ISETP.GE.U32.AND P1, PT, R9, UR4, PT ;  /* 0x0000000409007c0c */ /* 0x000fc6000bf26070 */
[----:B------:R-:W-:-:S05]  /*19c0*/  IMAD.IADD R11, R0, 0x1, R11 ;  /* 0x00000001000b7824 */ /* 0x000fca00078e020b */
[----:B------:R-:W-:-:S05]  /*19d0*/  SEL R8, R11, R8, !P2 ;  /* 0x000000080b087207 */ /* 0x000fca0005000000 */
[----:B------:R-:W-:-:S04]  /*19e0*/  @P1 IADD3 R9, PT, PT, R9, -UR4, RZ ;  /* 0x8000000409091c10 */ /* 0x000fc8000fffe0ff */
[----:B------:R-:W-:-:S13]  /*19f0*/  ISETP.GE.U32.AND P1, PT, R9, UR4, PT ;  /* 0x0000000409007c0c */ /* 0x000fda000bf26070 */
[----:B------:R-:W-:-:S05]  /*1a00*/  @P1 VIADD R9, R9, -UR4 ;  /* 0x8000000409091c36 */ /* 0x000fca0008000000 */
[----:B------:R-:W-:Y:S01]  /*1a10*/  SEL R9, R16, R9, !P0 ;  /* 0x0000000910097207 */ /* 0x000fe20004000000 */
[----:B------:R-:W-:Y:S06]  /*1a20*/  @!P3 BRA `(.L_x_13) ;  /* 0xfffffffc00b4b947 */ /* 0x000fec000383ffff */
[----:B------:R-:W-:Y:S05]  /*1a30*/  BRA `(.L_x_14) ;  /* 0x00000000007c7947 */ /* 0x000fea0003800000 */
.L_x_12:
        /* <DEDUP_REMOVED lines=12> */
.L_x_15:
[----:B------:R-:W-:Y:S01]  /*1b00*/  PRMT R12, R8, 0x9910, RZ ;  /* 0x00009910080c7816 */ /* 0x000fe200000000ff */
[--C-:B------:R-:W-:Y:S02]  /*1b10*/  IMAD.IADD R13, R13, 0x1, R8.reuse ;  /* 0x000000010d0d7824 */ /* 0x100fe400078e0208 */
[----:B------:R-:W-:Y:S01]  /*1b20*/  IMAD.MOV R15, RZ, RZ, -R8 ;  /* 0x000000ffff0f7224 */ /* 0x000fe200078e0a08 */
[----:B----4-:R-:W-:Y:S02]  /*1b30*/  SHF.L.U32 R9, R9, R12, RZ ;  /* 0x0000000c09097219 */ /* 0x010fe400000006ff */
[----:B------:R-:W-:Y:S02]  /*1b40*/  PRMT R11, R13, 0x9910, RZ ;  /* 0x000099100d0b7816 */ /* 0x000fe400000000ff */
[----:B------:R-:W-:Y:S01]  /*1b50*/  PRMT R15, R15, 0x7710, RZ ;  /* 0x000077100f0f7816 */ /* 0x000fe200000000ff */
[----:B------:R-:W-:Y:S01]  /*1b60*/  IMAD.HI.U32 R10, R14, R9, RZ ;  /* 0x000000090e0a7227 */ /* 0x000fe200078e00ff */
[----:B------:R-:W-:-:S02]  /*1b70*/  ISETP.GE.AND P2, PT, R11, R4, PT ;  /* 0x000000040b00720c */ /* 0x000fc40003f46270 */
[----:B------:R-:W-:Y:S01]  /*1b80*/  ISETP.GE.AND P3, PT, R5, R12, PT ;  /* 0x0000000c0500720c */ /* 0x000fe20003f66270 */
[----:B------:R-:W-:Y:S02]  /*1b90*/  IMAD.MOV R10, RZ, RZ, -R10 ;  /* 0x000000ffff0a7224 */ /* 0x000fe400078e0a0a */
[----:B------:R-:W-:Y:S02]  /*1ba0*/  IMAD.IADD R15, R0, 0x1, R15 ;  /* 0x00000001000f7824 */ /* 0x000fe400078e020f */
[----:B------:R-:W-:-:S03]  /*1bb0*/  IMAD R9, R10, UR4, R9 ;  /* 0x000000040a097c24 */ /* 0x000fc6000f8e0209 */
[----:B------:R-:W-:Y:S02]  /*1bc0*/  SEL R8, R15, R8, !P3 ;  /* 0x000000080f087207 */ /* 0x000fe40005800000 */
[----:B------:R-:W-:-:S13]  /*1bd0*/  ISETP.GE.U32.AND P1, PT, R9, UR4, PT ;  /* 0x0000000409007c0c */ /* 0x000fda000bf26070 */
[----:B------:R-:W-:-:S05]  /*1be0*/  @P1 VIADD R9, R9, -UR4 ;  /* 0x8000000409091c36 */ /* 0x000fca0008000000 */
[----:B------:R-:W-:-:S13]  /*1bf0*/  ISETP.GE.U32.AND P1, PT, R9, UR4, PT ;  /* 0x0000000409007c0c */ /* 0x000fda000bf26070 */
[----:B------:R-:W-:-:S05]  /*1c00*/  @P1 VIADD R9, R9, -UR4 ;  /* 0x8000000409091c36 */ /* 0x000fca0008000000 */
[----:B------:R-:W-:Y:S01]  /*1c10*/  SEL R9, R16, R9, !P0 ;  /* 0x0000000910097207 */ /* 0x000fe20004000000 */
[----:B------:R-:W-:Y:S06]  /*1c20*/  @!P2 BRA `(.L_x_15) ;  /* 0xfffffffc00b4a947 */ /* 0x000fec000383ffff */
.L_x_14:
[----:B------:R0:W-:Y:S02]  /*1c30*/  STS [R6], R9 ;  /* 0x0000000906007388 */ /* 0x0001e40000000800 */
.L_x_11:
[----:B------:R-:W2:Y:S02]  /*1c40*/  LDCU.U8 UR4, c[0x0][0x3a8] ;  /* 0x00007500ff0477ac */ /* 0x000ea40008000000 */
[----:B--2---:R-:W-:-:S04]  /*1c50*/  UPRMT UR4, UR4, 0x8880, URZ ;  /* 0x0000888004047896 */ /* 0x004fc800080000ff */
[----:B------:R-:W-:-:S09]  /*1c60*/  UISETP.NE.AND UP0, UPT, UR4, URZ, UPT ;  /* 0x000000ff0400728c */ /* 0x000fd2000bf05270 */
[----:B------:R-:W-:Y:S05]  /*1c70*/  BRA.U !UP0, `(.L_x_16) ;  /* 0x0000000108747547 */ /* 0x000fea000b800000 */
[----:B0-----:R-:W0:Y:S01]  /*1c80*/  LDC R9, c[0x0][0x388] ;  /* 0x0000e200ff097b82 */ /* 0x001e220000000800 */
[----:B------:R-:W-:Y:S02]  /*1c90*/  PRMT R0, R7, 0x9910, RZ ;  /* 0x0000991007007816 */ /* 0x000fe400000000ff */
[----:B0-----:R-:W-:-:S03]  /*1ca0*/  IABS R5, R9 ;  /* 0x0000000900057213 */ /* 0x001fc60000000000 */
[----:B------:R-:W-:Y:S01]  /*1cb0*/  IMAD.IADD R0, R9, 0x1, -R0 ;  /* 0x0000000109007824 */ /* 0x000fe200078e0a00 */
[----:B------:R-:W0:Y:S04]  /*1cc0*/  I2F.RP R4, R5 ;  /* 0x0000000500047306 */ /* 0x000e280000209400 */
[----:B------:R-:W-:-:S04]  /*1cd0*/  ISETP.GE.AND P2, PT, R0, RZ, PT ;  /* 0x000000ff0000720c */ /* 0x000fc80003f46270 */
[----:B0-----:R-:W0:Y:S02]  /*1ce0*/  MUFU.RCP R4, R4 ;  /* 0x0000000400047308 */ /* 0x001e240000001000 */
[----:B0-----:R-:W-:Y:S01]  /*1cf0*/  VIADD R2, R4, 0xffffffe ;  /* 0x0ffffffe04027836 */ /* 0x001fe20000000000 */
[----:B------:R-:W-:-:S05]  /*1d00*/  IABS R4, R0 ;  /* 0x0000000000047213 */ /* 0x000fca0000000000 */
[----:B------:R0:W2:Y:S02]  /*1d10*/  F2I.FTZ.U32.TRUNC.NTZ R3, R2 ;  /* 0x0000000200037305 */ /* 0x0000a4000021f000 */
[----:B0-----:R-:W-:Y:S02]  /*1d20*/  IMAD.MOV.U32 R2, RZ, RZ, RZ ;  /* 0x000000ffff027224 */ /* 0x001fe400078e00ff */
[----:B--2---:R-:W-:-:S04]  /*1d30*/  IMAD.MOV R8, RZ, RZ, -R3 ;  /* 0x000000ffff087224 */ /* 0x004fc800078e0a03 */
[----:B------:R-:W-:-:S04]  /*1d40*/  IMAD R7, R8, R5, RZ ;  /* 0x0000000508077224 */ /* 0x000fc800078e02ff */
[----:B------:R-:W-:Y:S02]  /*1d50*/  IMAD.HI.U32 R3, R3, R7, R2 ;  /* 0x0000000703037227 */ /* 0x000fe400078e0002 */
[----:B------:R-:W0:Y:S04]  /*1d60*/  LDS R7, [R6] ;  /* 0x0000000006077984 */ /* 0x000e280000000800 */
[----:B------:R-:W-:-:S04]  /*1d70*/  IMAD.HI.U32 R3, R3, R4, RZ ;  /* 0x0000000403037227 */ /* 0x000fc800078e00ff */
[----:B------:R-:W-:-:S04]  /*1d80*/  IMAD.MOV R3, RZ, RZ, -R3 ;  /* 0x000000ffff037224 */ /* 0x000fc800078e0a03 */
[C---:B------:R-:W-:Y:S02]  /*1d90*/  IMAD R4, R5.reuse, R3, R4 ;  /* 0x0000000305047224 */ /* 0x040fe400078e0204 */
[----:B------:R-:W2:Y:S03]  /*1da0*/  LDC.64 R2, c[0x0][0x380] ;  /* 0x0000e000ff027b82 */ /* 0x000ea60000000a00 */
[----:B------:R-:W-:-:S13]  /*1db0*/  ISETP.GT.U32.AND P0, PT, R5, R4, PT ;  /* 0x000000040500720c */ /* 0x000fda0003f04070 */
[----:B------:R-:W-:Y:S01]  /*1dc0*/  @!P0 IMAD.IADD R4, R4, 0x1, -R5 ;  /* 0x0000000104048824 */ /* 0x000fe200078e0a05 */
[----:B------:R-:W-:-:S04]  /*1dd0*/  ISETP.NE.AND P0, PT, R9, RZ, PT ;  /* 0x000000ff0900720c */ /* 0x000fc80003f05270 */
[----:B------:R-:W-:-:S13]  /*1de0*/  ISETP.GT.U32.AND P1, PT, R5, R4, PT ;  /* 0x000000040500720c */ /* 0x000fda0003f24070 */
[----:B------:R-:W-:-:S04]  /*1df0*/  @!P1 IMAD.IADD R4, R4, 0x1, -R5 ;  /* 0x0000000104049824 */ /* 0x000fc800078e0a05 */
[----:B------:R-:W-:Y:S01]  /*1e00*/  @!P2 IMAD.MOV R4, RZ, RZ, -R4 ;  /* 0x000000ffff04a224 */ /* 0x000fe200078e0a04 */
[----:B------:R-:W-:-:S05]  /*1e10*/  @!P0 LOP3.LUT R4, RZ, R9, RZ, 0x33, !PT ;  /* 0x00000009ff048212 */ /* 0x000fca00078e33ff */
[----:B--2---:R-:W-:-:S05]  /*1e20*/  IMAD.WIDE R2, R4, 0x4, R2 ;  /* 0x0000000404027825 */ /* 0x004fca00078e0202 */
[----:B0-----:R-:W-:Y:S01]  /*1e30*/  STG.E desc[UR8][R2.64], R7 ;  /* 0x0000000702007986 */ /* 0x001fe2000c101908 */
[----:B---3--:R-:W-:Y:S05]  /*1e40*/  EXIT ;  /* 0x000000000000794d */ /* 0x008fea0003800000 */
.L_x_16:
[----:B------:R-:W2:Y:S04]  /*1e50*/  LDS R5, [R6] ;  /* 0x0000000006057984 */ /* 0x000ea80000000800 */
[----:B--2---:R-:W-:Y:S01]  /*1e60*/  STG.E desc[UR8][R2.64], R5 ;  /* 0x0000000502007986 */ /* 0x004fe2000c101908 */
[----:B---3--:R-:W-:Y:S05]  /*1e70*/  EXIT ;  /* 0x000000000000794d */ /* 0x008fea0003800000 */
.L_x_17:
[----:B------:R-:W-:-:S00]  /*1e80*/  BRA `(.L_x_17) ;  /* 0xfffffffc00fc7947 */ /* 0x000fc0000383ffff */
[----:B------:R-:W-:-:S00]  /*1e90*/  NOP ;  /* 0x0000000000007918 */ /* 0x000fc00000000000 */
        /* <DEDUP_REMOVED lines=14> */
.L_x_45:


//--------------------- .text._Z16MulSMINTTKernel1PjissssiPKjbb --------------------------
	.section	.text._Z16MulSMINTTKernel1PjissssiPKjbb,"ax",@progbits
	.align	128
        .global         _Z16MulSMINTTKernel1PjissssiPKjbb
        .type           _Z16MulSMINTTKernel1PjissssiPKjbb,@function
        .size           _Z16MulSMINTTKernel1PjissssiPKjbb,(.L_x_43 - _Z16MulSMINTTKernel1PjissssiPKjbb)
        .other          _Z16MulSMINTTKernel1PjissssiPKjbb,@"STO_CUDA_ENTRY STV_DEFAULT"
_Z16MulSMINTTKernel1PjissssiPKjbb:
.text._Z16MulSMINTTKernel1PjissssiPKjbb:
[----:B------:R-:W-:Y:S01]  /*0000*/  LDC R1, c[0x0][0x37c] ;  /* 0x0000df00ff017b82 */ /* 0x000fe20000000800 */
[----:B------:R-:W0:Y:S07]  /*0010*/  S2R R13, SR_TID.X ;  /* 0x00000000000d7919 */ /* 0x000e2e0000002100 */
[----:B------:R-:W1:Y:S01]  /*0020*/  LDC R15, c[0x0][0x388] ;  /* 0x0000e200ff0f7b82 */ /* 0x000e620000000800 */
[----:B------:R-:W1:Y:S02]  /*0030*/  LDCU.U16 UR4, c[0x0][0x38e] ;  /* 0x000071c0ff0477ac */ /* 0x000e640008000400 */
[----:B-1----:R-:W-:-:S04]  /*0040*/  SHF.R.S32.HI R0, RZ, UR4, R15 ;  /* 0x00000004ff007c19 */ /* 0x002fc8000801140f */
[----:B0-----:R-:W-:-:S13]  /*0050*/  ISETP.GE.AND P0, PT, R13, R0, PT ;  /* 0x000000000d00720c */ /* 0x001fda0003f06270 */
[----:B------:R-:W-:Y:S05]  /*0060*/  @P0 EXIT ;  /* 0x000000000000094d */ /* 0x000fea0003800000 */
[----:B------:R-:W0:Y:S01]  /*0070*/  S2R R2, SR_CTAID.X ;  /* 0x0000000000027919 */ /* 0x000e220000002500 */
[----:B------:R-:W0:Y:S01]  /*0080*/  LDCU UR4, c[0x0][0x360] ;  /* 0x00006c00ff0477ac */ /* 0x000e220008000800 */
[----:B------:R-:W1:Y:S01]  /*0090*/  LDCU.64 UR6, c[0x0][0x380] ;  /* 0x00007000ff0677ac */ /* 0x000e620008000a00 */
[----:B------:R-:W2:Y:S01]  /*00a0*/  LDCU.64 UR10, c[0x0][0x358] ;  /* 0x00006b00ff0a77ac */ /* 0x000ea20008000a00 */
[----:B0-----:R-:W-:-:S04]  /*00b0*/  IMAD R7, R2, UR4, R13 ;  /* 0x0000000402077c24 */ /* 0x001fc8000f8e020d */
[----:B------:R-:W-:-:S05]  /*00c0*/  IMAD.SHL.U32 R2, R7, 0x4, RZ ;  /* 0x0000000407027824 */ /* 0x000fca00078e00ff */
[----:B------:R-:W-:-:S04]  /*00d0*/  LOP3.LUT R2, R2, 0x3fffc, RZ, 0xc0, !PT ;  /* 0x0003fffc02027812 */ /* 0x000fc800078ec0ff */
[----:B-1----:R-:W-:Y:S01]  /*00e0*/  IADD3 R2, P0, PT, R2, UR6, RZ ;  /* 0x0000000602027c10 */ /* 0x002fe2000ff1e0ff */
[----:B------:R-:W0:Y:S01]  /*00f0*/  S2UR UR5, SR_CgaCtaId ;  /* 0x00000000000579c3 */ /* 0x000e220000008800 */
[----:B------:R-:W1:Y:S03]  /*0100*/  LDCU.U16 UR6, c[0x0][0x390] ;  /* 0x00007200ff0677ac */ /* 0x000e660008000400 */
[----:B------:R-:W-:-:S05]  /*0110*/  IMAD.X R3, RZ, RZ, UR7, P0 ;  /* 0x00000007ff037e24 */ /* 0x000fca00080e06ff */
[----:B--2---:R-:W2:Y:S01]  /*0120*/  LDG.E R5, desc[UR10][R2.64] ;  /* 0x0000000a02057981 */ /* 0x004ea2000c1e1900 */
[----:B------:R-:W3:Y:S01]  /*0130*/  LDC.U16 R12, c[0x0][0x392] ;  /* 0x0000e480ff0c7b82 */ /* 0x000ee20000000400 */
[----:B------:R-:W-:Y:S01]  /*0140*/  UMOV UR4, 0x400 ;  /* 0x0000040000047882 */ /* 0x000fe20000000000 */
[----:B------:R-:W-:Y:S01]  /*0150*/  LOP3.LUT R7, R7, 0xffff, RZ, 0xc0, !PT ;  /* 0x0000ffff07077812 */ /* 0x000fe200078ec0ff */
[----:B0-----:R-:W-:Y:S02]  /*0160*/  ULEA UR4, UR5, UR4, 0x18 ;  /* 0x0000000405047291 */ /* 0x001fe4000f8ec0ff */
[----:B-1----:R-:W-:-:S04]  /*0170*/  UPRMT UR5, UR6, 0x9910, URZ ;  /* 0x0000991006057896 */ /* 0x002fc800080000ff */
[----:B------:R-:W-:Y:S02]  /*0180*/  LEA R6, R13, UR4, 0x2 ;  /* 0x000000040d067c11 */ /* 0x000fe4000f8e10ff */
[----:B---3--:R-:W-:-:S04]  /*0190*/  PRMT R16, R12, 0x9910, RZ ;  /* 0x000099100c107816 */ /* 0x008fc800000000ff */
[----:B------:R-:W-:Y:S01]  /*01a0*/  ISETP.GE.AND P0, PT, R16, UR5, PT ;  /* 0x0000000510007c0c */ /* 0x000fe2000bf06270 */
[----:B--2---:R0:W-:Y:S01]  /*01b0*/  STS [R6], R5 ;  /* 0x0000000506007388 */ /* 0x0041e20000000800 */
[----:B------:R-:W-:Y:S11]  /*01c0*/  BAR.SYNC.DEFER_BLOCKING 0x0 ;  /* 0x0000000000007b1d */ /* 0x000ff60000010000 */
[----:B------:R-:W-:Y:S05]  /*01d0*/  @!P0 BRA `(.L_x_18) ;  /* 0x00000014006c8947 */ /* 0x000fea0003800000 */
[----:B------:R-:W1:Y:S01]  /*01e0*/  LDCU.U16 UR5, c[0x0][0x390] ;  /* 0x00007200ff0577ac */ /* 0x000e620008000400 */
[----:B0-----:R-:W-:Y:S01]  /*01f0*/  LOP3.LUT R5, R13, 0x1, RZ, 0xc0, !PT ;  /* 0x000000010d057812 */ /* 0x001fe200078ec0ff */
[----:B------:R-:W-:Y:S01]  /*0200*/  IMAD.MOV.U32 R11, RZ, RZ, 0x1 ;  /* 0x00000001ff0b7424 */ /* 0x000fe200078e00ff */
[----:B------:R-:W-:Y:S02]  /*0210*/  SHF.R.U32.HI R8, RZ, 0x1, R13 ;  /* 0x00000001ff087819 */ /* 0x000fe4000001160d */
[----:B------:R-:W-:Y:S02]  /*0220*/  ISETP.NE.U32.AND P0, PT, R5, 0x1, PT ;  /* 0x000000010500780c */ /* 0x000fe40003f05070 */
[----:B------:R-:W-:Y:S02]  /*0230*/  LOP3.LUT R9, R13, 0x1, RZ, 0xc, !PT ;  /* 0x000000010d097812 */ /* 0x000fe400078e0cff */
[C---:B------:R-:W-:Y:S02]  /*0240*/  SEL R10, R11.reuse, 0xffff, P0 ;  /* 0x0000ffff0b0a7807 */ /* 0x040fe40000000000 */
[----:B------:R-:W-:Y:S01]  /*0250*/  SEL R11, R11, 0xffffffff, P0 ;  /* 0xffffffff0b0b7807 */ /* 0x000fe20000000000 */
[----:B-1----:R-:W-:-:S05]  /*0260*/  VIADD R4, R12, UR5 ;  /* 0x000000050c047c36 */ /* 0x002fca0008000000 */
[----:B------:R-:W-:-:S04]  /*0270*/  LOP3.LUT R4, R4, 0x1, RZ, 0xc0, !PT ;  /* 0x0000000104047812 */ /* 0x000fc800078ec0ff */
[----:B------:R-:W-:-:S13]  /*0280*/  ISETP.NE.U32.AND P1, PT, R4, 0x1, PT ;  /* 0x000000010400780c */ /* 0x000fda0003f25070 */
[----:B------:R-:W-:Y:S05]  /*0290*/  @!P1 BRA `(.L_x_19) ;  /* 0x00000004008c9947 */ /* 0x000fea0003800000 */
[----:B------:R-:W0:Y:S01]  /*02a0*/  LDCU.U8 UR5, c[0x0][0x3a0] ;  /* 0x00007400ff0577ac */ /* 0x000e220008000000 */
[----:B------:R-:W-:Y:S02]  /*02b0*/  SHF.R.S32.HI R4, RZ, R12, R15 ;  /* 0x0000000cff047219 */ /* 0x000fe4000001140f */
[----:B------:R-:W-:Y:S02]  /*02c0*/  LOP3.LUT R14, R13, 0x3fe, RZ, 0xc0, !PT ;  /* 0x000003fe0d0e7812 */ /* 0x000fe400078ec0ff */
[----:B------:R-:W-:-:S05]  /*02d0*/  SEL R13, R4, RZ, !P0 ;  /* 0x000000ff040d7207 */ /* 0x000fca0004000000 */
[----:B------:R-:W-:-:S04]  /*02e0*/  IMAD.IADD R13, R13, 0x1, R14 ;  /* 0x000000010d0d7824 */ /* 0x000fc800078e020e */
[--C-:B------:R-:W-:Y:S02]  /*02f0*/  IMAD.IADD R14, R0, 0x1, R13.reuse ;  /* 0x00000001000e7824 */ /* 0x100fe400078e020d */
[----:B------:R-:W-:Y:S01]  /*0300*/  IMAD R17, R10, R4, R13 ;  /* 0x000000040a117224 */ /* 0x000fe200078e020d */
[----:B0-----:R-:W-:Y:S01]  /*0310*/  UPRMT UR5, UR5, 0x8880, URZ ;  /* 0x0000888005057896 */ /* 0x001fe200080000ff */
[----:B------:R-:W-:-:S03]  /*0320*/  IMAD.U32 R15, R14, 0x10000, RZ ;  /* 0x000100000e0f7824 */ /* 0x000fc600078e00ff */
[----:B------:R-:W-:Y:S02]  /*0330*/  UISETP.NE.AND UP0, UPT, UR5, URZ, UPT ;  /* 0x000000ff0500728c */ /* 0x000fe4000bf05270 */
[----:B------:R-:W-:-:S07]  /*0340*/  LEA.HI.SX32 R15, R15, UR4, 0x12 ;  /* 0x000000040f0f7c11 */ /* 0x000fce000f8f92ff */
[----:B------:R-:W-:Y:S05]  /*0350*/  BRA.U !UP0, `(.L_x_20) ;  /* 0x0000000108cc7547 */ /* 0x000fea000b800000 */
[----:B------:R-:W-:Y:S02]  /*0360*/  PRMT R5, R4, 0x9910, RZ ;  /* 0x0000991004057816 */ /* 0x000fe400000000ff */
[----:B------:R-:W-:Y:S02]  /*0370*/  PRMT R18, R8, 0x9910, RZ ;  /* 0x0000991008127816 */ /* 0x000fe400000000ff */
[----:B------:R-:W-:-:S07]  /*0380*/  MOV R4, 0x3a0 ;  /* 0x000003a000047802 */ /* 0x000fce0000000f00 */
[----:B------:R-:W-:Y:S05]  /*0390*/  CALL.REL.NOINC `($__internal_0_$__cuda_sm20_rem_s16) ;  /* 0x0000001c00107944 */ /* 0x000fea0003c00000 */
[----:B------:R-:W0:Y:S01]  /*03a0*/  LDCU.64 UR6, c[0x0][0x398] ;  /* 0x00007300ff0677ac */ /* 0x000e220008000a00 */
[----:B------:R-:W-:Y:S01]  /*03b0*/  VIADD R5, R16, 0xffffffff ;  /* 0xffffffff10057836 */ /* 0x000fe20000000000 */
[----:B------:R-:W-:Y:S01]  /*03c0*/  LOP3.LUT R4, R18, 0xffff, RZ, 0xc0, !PT ;  /* 0x0000ffff12047812 */ /* 0x000fe200078ec0ff */
[----:B------:R-:W1:Y:S03]  /*03d0*/  LDCU UR5, c[0x0][0x394] ;  /* 0x00007280ff0577ac */ /* 0x000e660008000800 */
[----:B------:R-:W-:-:S05]  /*03e0*/  SHF.L.U32 R4, R4, R5, RZ ;  /* 0x0000000504047219 */ /* 0x000fca00000006ff */
[----:B------:R-:W-:-:S05]  /*03f0*/  IMAD.U32 R4, R4, 0x10000, RZ ;  /* 0x0001000004047824 */ /* 0x000fca00078e00ff */
[----:B0-----:R-:W-:-:S04]  /*0400*/  LEA.HI.SX32 R18, P1, R4, UR6, 0x12 ;  /* 0x0000000604127c11 */ /* 0x001fc8000f8392ff */
[----:B------:R-:W-:-:S05]  /*0410*/  LEA.HI.X.SX32 R19, R4, UR7, 0x1, P1 ;  /* 0x0000000704137c11 */ /* 0x000fca00088f0eff */
[----:B------:R0:W2:Y:S01]  /*0420*/  LDG.E R16, desc[UR10][R18.64] ;  /* 0x0000000a12107981 */ /* 0x0000a2000c1e1900 */
[----:B-1----:R-:W1:Y:S01]  /*0430*/  I2F.U32.RP R20, UR5 ;  /* 0x0000000500147d06 */ /* 0x002e620008209000 */
[----:B------:R-:W-:Y:S01]  /*0440*/  IMAD.U32 R4, R13, 0x10000, RZ ;  /* 0x000100000d047824 */ /* 0x000fe200078e00ff */
[----:B------:R-:W-:Y:S01]  /*0450*/  ISETP.NE.U32.AND P2, PT, RZ, UR5, PT ;  /* 0x00000005ff007c0c */ /* 0x000fe2000bf45070 */
[----:B------:R-:W-:-:S03]  /*0460*/  IMAD.U32 R17, R17, 0x10000, RZ ;  /* 0x0001000011117824 */ /* 0x000fc600078e00ff */
[----:B------:R-:W-:Y:S02]  /*0470*/  LEA.HI.SX32 R21, R4, UR4, 0x12 ;  /* 0x0000000404157c11 */ /* 0x000fe4000f8f92ff */
[----:B------:R-:W-:-:S04]  /*0480*/  LEA.HI.SX32 R17, R17, UR4, 0x12 ;  /* 0x0000000411117c11 */ /* 0x000fc8000f8f92ff */
[----:B------:R-:W3:Y:S01]  /*0490*/  LDS R21, [R21] ;  /* 0x0000000015157984 */ /* 0x000ee20000000800 */
[----:B-1----:R-:W1:Y:S03]  /*04a0*/  MUFU.RCP R20, R20 ;  /* 0x0000001400147308 */ /* 0x002e660000001000 */
[----:B------:R-:W4:Y:S01]  /*04b0*/  LDS R17, [R17] ;  /* 0x0000000011117984 */ /* 0x000f220000000800 */
[----:B-1----:R-:W-:-:S04]  /*04c0*/  VIADD R4, R20, 0xffffffe ;  /* 0x0ffffffe14047836 */ /* 0x002fc80000000000 */
[----:B------:R1:W0:Y:S02]  /*04d0*/  F2I.FTZ.U32.TRUNC.NTZ R5, R4 ;  /* 0x0000000400057305 */ /* 0x000224000021f000 */
[----:B-1----:R-:W-:Y:S02]  /*04e0*/  IMAD.MOV.U32 R4, RZ, RZ, RZ ;  /* 0x000000ffff047224 */ /* 0x002fe400078e00ff */
[----:B0-----:R-:W-:-:S04]  /*04f0*/  IMAD.MOV R19, RZ, RZ, -R5 ;  /* 0x000000ffff137224 */ /* 0x001fc800078e0a05 */
[----:B------:R-:W-:-:S04]  /*0500*/  IMAD R19, R19, UR5, RZ ;  /* 0x0000000513137c24 */ /* 0x000fc8000f8e02ff */
[----:B------:R-:W-:Y:S01]  /*0510*/  IMAD.HI.U32 R5, R5, R19, R4 ;  /* 0x0000001305057227 */ /* 0x000fe200078e0004 */
[----:B--2---:R-:W-:-:S03]  /*0520*/  SEL R18, R16, RZ, !P0 ;  /* 0x000000ff10127207 */ /* 0x004fc60004000000 */
[----:B------:R-:W-:Y:S01]  /*0530*/  IMAD R16, R9, R16, RZ ;  /* 0x0000001009107224 */ /* 0x000fe200078e02ff */
[----:B---3--:R-:W-:-:S04]  /*0540*/  SHF.L.U32 R18, R21, R18, RZ ;  /* 0x0000001215127219 */ /* 0x008fc800000006ff */
[----:B----4-:R-:W-:Y:S01]  /*0550*/  SHF.L.U32 R16, R17, R16, RZ ;  /* 0x0000001011107219 */ /* 0x010fe200000006ff */
[----:B------:R-:W-:-:S04]  /*0560*/  IMAD.HI.U32 R19, R5, R18, RZ ;  /* 0x0000001205137227 */ /* 0x000fc800078e00ff */
[----:B------:R-:W-:Y:S02]  /*0570*/  IMAD.MOV R19, RZ, RZ, -R19 ;  /* 0x000000ffff137224 */ /* 0x000fe400078e0a13 */
[----:B------:R-:W-:-:S04]  /*0580*/  IMAD.HI.U32 R5, R5, R16, RZ ;  /* 0x0000001005057227 */ /* 0x000fc800078e00ff */
[----:B------:R-:W-:Y:S02]  /*0590*/  IMAD R18, R19, UR5, R18 ;  /* 0x0000000513127c24 */ /* 0x000fe4000f8e0212 */
[----:B------:R-:W-:-:S03]  /*05a0*/  IMAD.MOV R5, RZ, RZ, -R5 ;  /* 0x000000ffff057224 */ /* 0x000fc600078e0a05 */
[----:B------:R-:W-:Y:S01]  /*05b0*/  ISETP.GE.U32.AND P1, PT, R18, UR5, PT ;  /* 0x0000000512007c0c */ /* 0x000fe2000bf26070 */
[----:B------:R-:W-:Y:S01]  /*05c0*/  IMAD R4, R5, UR5, R16 ;  /* 0x0000000505047c24 */ /* 0x000fe2000f8e0210 */
[----:B------:R-:W-:-:S11]  /*05d0*/  LOP3.LUT R5, RZ, UR5, RZ, 0x33, !PT ;  /* 0x00000005ff057c12 */ /* 0x000fd6000f8e33ff */
[----:B------:R-:W-:Y:S01]  /*05e0*/  @P1 VIADD R18, R18, -UR5 ;  /* 0x8000000512121c36 */ /* 0x000fe20008000000 */
[----:B------:R-:W-:-:S04]  /*05f0*/  ISETP.GE.U32.AND P1, PT, R4, UR5, PT ;  /* 0x0000000504007c0c */ /* 0x000fc8000bf26070 */
[----:B------:R-:W-:-:S09]  /*0600*/  ISETP.GE.U32.AND P3, PT, R18, UR5, PT ;  /* 0x0000000512007c0c */ /* 0x000fd2000bf66070 */
[----:B------:R-:W-:-:S04]  /*0610*/  @P1 VIADD R4, R4, -UR5 ;  /* 0x8000000504041c36 */ /* 0x000fc80008000000 */
[----:B------:R-:W-:Y:S01]  /*0620*/  @P3 VIADD R18, R18, -UR5 ;  /* 0x8000000512123c36 */ /* 0x000fe20008000000 */
[----:B------:R-:W-:-:S04]  /*0630*/  ISETP.GE.U32.AND P1, PT, R4, UR5, PT ;  /* 0x0000000504007c0c */ /* 0x000fc8000bf26070 */
[----:B------:R-:W-:-:S05]  /*0640*/  SEL R16, R5, R18, !P2 ;  /* 0x0000001205107207 */ /* 0x000fca0005000000 */
[----:B------:R2:W-:Y:S04]  /*0650*/  STS [R15], R16 ;  /* 0x000000100f007388 */ /* 0x0005e80000000800 */
[----:B------:R-:W-:-:S05]  /*0660*/  @P1 VIADD R4, R4, -UR5 ;  /* 0x8000000504041c36 */ /* 0x000fca0008000000 */
[----:B------:R-:W-:Y:S01]  /*0670*/  SEL R4, R5, R4, !P2 ;  /* 0x0000000405047207 */ /* 0x000fe20005000000 */
[----:B--2---:R-:W-:Y:S06]  /*0680*/  BRA `(.L_x_21) ;  /* 0x00000000001c7947 */ /* 0x004fec0003800000 */
.L_x_20:
[----:B------:R-:W-:-:S05]  /*0690*/  IMAD.U32 R4, R13, 0x10000, RZ ;  /* 0x000100000d047824 */ /* 0x000fca00078e00ff */
[----:B------:R-:W-:Y:S02]  /*06a0*/  LEA.HI.SX32 R16, R4, UR4, 0x12 ;  /* 0x0000000404107c11 */ /* 0x000fe4000f8f92ff */
[----:B------:R-:W-:-:S04]  /*06b0*/  PRMT R4, R17, 0x9910, RZ ;  /* 0x0000991011047816 */ /* 0x000fc800000000ff */
[----:B------:R-:W0:Y:S01]  /*06c0*/  LDS R16, [R16] ;  /* 0x0000000010107984 */ /* 0x000e220000000800 */
[----:B------:R-:W-:-:S06]  /*06d0*/  LEA R4, R4, UR4, 0x2 ;  /* 0x0000000404047c11 */ /* 0x000fcc000f8e10ff */
[----:B------:R-:W1:Y:S04]  /*06e0*/  LDS R4, [R4] ;  /* 0x0000000004047984 */ /* 0x000e680000000800 */
[----:B0-----:R0:W-:Y:S02]  /*06f0*/  STS [R15], R16 ;  /* 0x000000100f007388 */ /* 0x0011e40000000800 */
.L_x_21:
[----:B------:R-:W2:Y:S01]  /*0700*/  LDCU UR5, c[0x0][0x394] ;  /* 0x00007280ff0577ac */ /* 0x000ea20008000800 */
[----:B------:R-:W-:Y:S01]  /*0710*/  PRMT R13, R13, 0x9910, RZ ;  /* 0x000099100d0d7816 */ /* 0x000fe200000000ff */
[----:B------:R-:W-:Y:S01]  /*0720*/  VIADD R12, R12, 0xffffffff ;  /* 0xffffffff0c0c7836 */ /* 0x000fe20000000000 */
[----:B--2---:R-:W2:Y:S01]  /*0730*/  I2F.U32.RP R18, UR5 ;  /* 0x0000000500127d06 */ /* 0x004ea20008209000 */
[----:B-1----:R-:W-:Y:S01]  /*0740*/  VIADD R17, R4, UR5 ;  /* 0x0000000504117c36 */ /* 0x002fe20008000000 */
[----:B------:R-:W-:Y:S01]  /*0750*/  ISETP.NE.U32.AND P2, PT, RZ, UR5, PT ;  /* 0x00000005ff007c0c */ /* 0x000fe2000bf45070 */
[----:B------:R-:W-:Y:S02]  /*0760*/  IMAD.MOV.U32 R4, RZ, RZ, RZ ;  /* 0x000000ffff047224 */ /* 0x000fe400078e00ff */
[----:B------:R-:W-:-:S03]  /*0770*/  IMAD R17, R11, R16, R17 ;  /* 0x000000100b117224 */ /* 0x000fc600078e0211 */
[----:B--2---:R-:W1:Y:S02]  /*0780*/  MUFU.RCP R18, R18 ;  /* 0x0000001200127308 */ /* 0x004e640000001000 */
[----:B-1----:R-:W-:-:S06]  /*0790*/  VIADD R5, R18, 0xffffffe ;  /* 0x0ffffffe12057836 */ /* 0x002fcc0000000000 */
[----:B------:R-:W1:Y:S02]  /*07a0*/  F2I.FTZ.U32.TRUNC.NTZ R5, R5 ;  /* 0x0000000500057305 */ /* 0x000e64000021f000 */
[----:B-1----:R-:W-:-:S04]  /*07b0*/  IMAD.MOV R19, RZ, RZ, -R5 ;  /* 0x000000ffff137224 */ /* 0x002fc800078e0a05 */
[----:B------:R-:W-:-:S04]  /*07c0*/  IMAD R19, R19, UR5, RZ ;  /* 0x0000000513137c24 */ /* 0x000fc8000f8e02ff */
[----:B------:R-:W-:Y:S01]  /*07d0*/  IMAD.HI.U32 R4, R5, R19, R4 ;  /* 0x0000001305047227 */ /* 0x000fe200078e0004 */
[----:B------:R-:W-:Y:S02]  /*07e0*/  PRMT R5, R14, 0x9910, RZ ;  /* 0x000099100e057816 */ /* 0x000fe400000000ff */
[----:B------:R-:W-:Y:S02]  /*07f0*/  LEA R14, R13, UR4, 0x2 ;  /* 0x000000040d0e7c11 */ /* 0x000fe4000f8e10ff */
[----:B------:R-:W-:Y:S01]  /*0800*/  LEA R5, R5, UR4, 0x2 ;  /* 0x0000000405057c11 */ /* 0x000fe2000f8e10ff */
[----:B------:R-:W-:-:S04]  /*0810*/  IMAD.HI.U32 R4, R4, R17, RZ ;  /* 0x0000001104047227 */ /* 0x000fc800078e00ff */
[----:B------:R-:W-:-:S04]  /*0820*/  IMAD.MOV R4, RZ, RZ, -R4 ;  /* 0x000000ffff047224 */ /* 0x000fc800078e0a04 */
[----:B------:R-:W-:-:S05]  /*0830*/  IMAD R4, R4, UR5, R17 ;  /* 0x0000000504047c24 */ /* 0x000fca000f8e0211 */
[----:B------:R-:W-:-:S13]  /*0840*/  ISETP.GE.U32.AND P1, PT, R4, UR5, PT ;  /* 0x0000000504007c0c */ /* 0x000fda000bf26070 */
[----:B------:R-:W-:-:S05]  /*0850*/  @P1 VIADD R4, R4, -UR5 ;  /* 0x8000000504041c36 */ /* 0x000fca0008000000 */
[----:B------:R-:W-:-:S13]  /*0860*/  ISETP.GE.U32.AND P1, PT, R4, UR5, PT ;  /* 0x0000000504007c0c */ /* 0x000fda000bf26070 */
[----:B------:R-:W-:Y:S01]  /*0870*/  @P1 VIADD R4, R4, -UR5 ;  /* 0x8000000504041c36 */ /* 0x000fe20008000000 */
[----:B------:R-:W-:-:S05]  /*0880*/  @!P2 LOP3.LUT R4, RZ, UR5, RZ, 0x33, !PT ;  /* 0x00000005ff04ac12 */ /* 0x000fca000f8e33ff */
[----:B------:R-:W-:Y:S04]  /*0890*/  STS [R15], R4 ;  /* 0x000000040f007388 */ /* 0x000fe80000000800 */
[----:B------:R-:W1:Y:S04]  /*08a0*/  LDS R5, [R5] ;  /* 0x0000000005057984 */ /* 0x000e680000000800 */
[----:B-1----:R1:W-:Y:S01]  /*08b0*/  STS [R14], R5 ;  /* 0x000000050e007388 */ /* 0x0023e20000000800 */
[----:B------:R-:W-:Y:S06]  /*08c0*/  BAR.SYNC.DEFER_BLOCKING 0x0 ;  /* 0x0000000000007b1d */ /* 0x000fec0000010000 */
.L_x_19:
[----:B------:R-:W2:Y:S01]  /*08d0*/  LDCU.U16 UR4, c[0x0][0x390] ;  /* 0x00007200ff0477ac */ /* 0x000ea20008000400 */
[----:B------:R-:W3:Y:S01]  /*08e0*/  LDCU.U16 UR5, c[0x0][0x392] ;  /* 0x00007240ff0577ac */ /* 0x000ee20008000400 */
[----:B--2---:R-:W-:Y:S02]  /*08f0*/  UPRMT UR4, UR4, 0x9910, URZ ;  /* 0x0000991004047896 */ /* 0x004fe400080000ff */
[----:B---3--:R-:W-:-:S04]  /*0900*/  UPRMT UR5, UR5, 0x9910, URZ ;  /* 0x0000991005057896 */ /* 0x008fc800080000ff */
[----:B------:R-:W-:-:S09]  /*0910*/  UISETP.NE.AND UP0, UPT, UR5, UR4, UPT ;  /* 0x000000040500728c */ /* 0x000fd2000bf05270 */
[----:B------:R-:W-:Y:S05]  /*0920*/  BRA.U !UP0, `(.L_x_18) ;  /* 0x0000000d08987547 */ /* 0x000fea000b800000 */
[----:B------:R-:W2:Y:S01]  /*0930*/  S2UR UR7, SR_CgaCtaId ;  /* 0x00000000000779c3 */ /* 0x000ea20000008800 */
[----:B------:R-:W3:Y:S01]  /*0940*/  LDCU.U8 UR6, c[0x0][0x3a0] ;  /* 0x00007400ff0677ac */ /* 0x000ee20008000000 */
[----:B------:R-:W4:Y:S01]  /*0950*/  LDCU UR9, c[0x0][0x394] ;  /* 0x00007280ff0977ac */ /* 0x000f220008000800 */
[----:B------:R-:W0:Y:S01]  /*0960*/  LDCU.64 UR12, c[0x0][0x398] ;  /* 0x00007300ff0c77ac */ /* 0x000e220008000a00 */
[----:B---3--:R-:W-:-:S03]  /*0970*/  UPRMT UR8, UR6, 0x8880, URZ ;  /* 0x0000888006087896 */ /* 0x008fc600080000ff */
[----:B------:R-:W-:Y:S02]  /*0980*/  UMOV UR6, 0x400 ;  /* 0x0000040000067882 */ /* 0x000fe40000000000 */
[----:B--2---:R-:W-:-:S03]  /*0990*/  ULEA UR6, UR7, UR6, 0x18 ;  /* 0x0000000607067291 */ /* 0x004fc6000f8ec0ff */
[----:B------:R-:W-:Y:S02]  /*09a0*/  UMOV UR7, UR8 ;  /* 0x0000000800077c82 */ /* 0x000fe40008000000 */
[----:B0---4-:R-:W-:-:S11]  /*09b0*/  UISETP.NE.AND UP0, UPT, UR7, URZ, UPT ;  /* 0x000000ff0700728c */ /* 0x011fd6000bf05270 */
.L_x_26:
[----:B------:R-:W0:Y:S01]  /*09c0*/  LDC R13, c[0x0][0x388] ;  /* 0x0000e200ff0d7b82 */ /* 0x000e220000000800 */
[----:B------:R-:W-:Y:S01]  /*09d0*/  PRMT R20, R12, 0x9910, RZ ;  /* 0x000099100c147816 */ /* 0x000fe200000000ff */
[----:B-1----:R-:W-:-:S03]  /*09e0*/  IMAD.MOV.U32 R14, RZ, RZ, -0x1 ;  /* 0xffffffffff0e7424 */ /* 0x002fc600078e00ff */
[----:B--2---:R-:W-:-:S04]  /*09f0*/  IADD3 R5, PT, PT, -R20, UR5, RZ ;  /* 0x0000000514057c10 */ /* 0x004fc8000fffe1ff */
[----:B------:R-:W-:-:S04]  /*0a00*/  SHF.L.U32 R5, R14, R5, RZ ;  /* 0x000000050e057219 */ /* 0x000fc800000006ff */
[----:B------:R-:W-:Y:S02]  /*0a10*/  LOP3.LUT R5, R5, R8, RZ, 0xc0, !PT ;  /* 0x0000000805057212 */ /* 0x000fe400078ec0ff */
[----:B0-----:R-:W-:-:S04]  /*0a20*/  SHF.R.S32.HI R4, RZ, R20, R13 ;  /* 0x00000014ff047219 */ /* 0x001fc8000001140d */
[----:B------:R-:W-:-:S04]  /*0a30*/  SEL R15, R4, RZ, !P0 ;  /* 0x000000ff040f7207 */ /* 0x000fc80004000000 */
[----:B------:R-:W-:-:S05]  /*0a40*/  IADD3 R15, PT, PT, R5, R15, R8 ;  /* 0x0000000f050f7210 */ /* 0x000fca0007ffe008 */
[--C-:B------:R-:W-:Y:S02]  /*0a50*/  IMAD.IADD R17, R0, 0x1, R15.reuse ;  /* 0x0000000100117824 */ /* 0x100fe400078e020f */
[----:B------:R-:W-:Y:S02]  /*0a60*/  IMAD R18, R10, R4, R15 ;  /* 0x000000040a127224 */ /* 0x000fe400078e020f */
[----:B------:R-:W-:-:S05]  /*0a70*/  IMAD.U32 R16, R17, 0x10000, RZ ;  /* 0x0001000011107824 */ /* 0x000fca00078e00ff */
[----:B------:R-:W-:Y:S01]  /*0a80*/  LEA.HI.SX32 R16, R16, UR6, 0x12 ;  /* 0x0000000610107c11 */ /* 0x000fe2000f8f92ff */
[----:B------:R-:W-:Y:S06]  /*0a90*/  BRA.U !UP0, `(.L_x_22) ;  /* 0x0000000508187547 */ /* 0x000fec000b800000 */
[----:B------:R-:W-:Y:S02]  /*0aa0*/  PRMT R19, R4, 0x9910, RZ ;  /* 0x0000991004137816 */ /* 0x000fe400000000ff */
[----:B------:R-:W-:Y:S02]  /*0ab0*/  ISETP.GE.AND P3, PT, R8, RZ, PT ;  /* 0x000000ff0800720c */ /* 0x000fe40003f66270 */
[-C--:B------:R-:W-:Y:S02]  /*0ac0*/  IABS R21, R19.reuse ;  /* 0x0000001300157213 */ /* 0x080fe40000000000 */
[----:B------:R-:W-:Y:S02]  /*0ad0*/  IABS R25, R19 ;  /* 0x0000001300197213 */ /* 0x000fe40000000000 */
[----:B------:R-:W0:Y:S08]  /*0ae0*/  I2F.RP R22, R21 ;  /* 0x0000001500167306 */ /* 0x000e300000209400 */
[----:B0-----:R-:W0:Y:S02]  /*0af0*/  MUFU.RCP R22, R22 ;  /* 0x0000001600167308 */ /* 0x001e240000001000 */
[----:B0-----:R-:W-:-:S02]  /*0b00*/  VIADD R4, R22, 0xffffffe ;  /* 0x0ffffffe16047836 */ /* 0x001fc40000000000 */
[----:B------:R-:W-:-:S04]  /*0b10*/  IMAD.MOV R22, RZ, RZ, -R25 ;  /* 0x000000ffff167224 */ /* 0x000fc800078e0a19 */
[----:B------:R0:W1:Y:S02]  /*0b20*/  F2I.FTZ.U32.TRUNC.NTZ R5, R4 ;  /* 0x0000000400057305 */ /* 0x000064000021f000 */
[----:B0-----:R-:W-:Y:S02]  /*0b30*/  IMAD.MOV.U32 R4, RZ, RZ, RZ ;  /* 0x000000ffff047224 */ /* 0x001fe400078e00ff */
[----:B-1----:R-:W-:-:S04]  /*0b40*/  IMAD.MOV R24, RZ, RZ, -R5 ;  /* 0x000000ffff187224 */ /* 0x002fc800078e0a05 */
[----:B------:R-:W-:Y:S01]  /*0b50*/  IMAD R23, R24, R21, RZ ;  /* 0x0000001518177224 */ /* 0x000fe200078e02ff */
[----:B------:R-:W-:-:S03]  /*0b60*/  IABS R24, R8 ;  /* 0x0000000800187213 */ /* 0x000fc60000000000 */
[----:B------:R-:W-:-:S06]  /*0b70*/  IMAD.HI.U32 R5, R5, R23, R4 ;  /* 0x0000001705057227 */ /* 0x000fcc00078e0004 */
[----:B------:R-:W-:-:S04]  /*0b80*/  IMAD.HI.U32 R5, R5, R24, RZ ;  /* 0x0000001805057227 */ /* 0x000fc800078e00ff */
[----:B------:R-:W-:Y:S02]  /*0b90*/  IMAD R4, R5, R22, R24 ;  /* 0x0000001605047224 */ /* 0x000fe400078e0218 */
[----:B------:R-:W-:-:S03]  /*0ba0*/  VIADD R5, R20, 0xffffffff ;  /* 0xffffffff14057836 */ /* 0x000fc60000000000 */
[----:B------:R-:W-:-:S13]  /*0bb0*/  ISETP.GT.U32.AND P1, PT, R21, R4, PT ;  /* 0x000000041500720c */ /* 0x000fda0003f24070 */
[----:B------:R-:W-:Y:S01]  /*0bc0*/  @!P1 IMAD.IADD R4, R4, 0x1, -R21 ;  /* 0x0000000104049824 */ /* 0x000fe200078e0a15 */
[----:B------:R-:W-:-:S04]  /*0bd0*/  ISETP.NE.AND P1, PT, R19, RZ, PT ;  /* 0x000000ff1300720c */ /* 0x000fc80003f25270 */
[----:B------:R-:W-:-:S13]  /*0be0*/  ISETP.GT.U32.AND P2, PT, R21, R4, PT ;  /* 0x000000041500720c */ /* 0x000fda0003f44070 */
[----:B------:R-:W-:-:S04]  /*0bf0*/  @!P2 IMAD.IADD R4, R4, 0x1, -R21 ;  /* 0x000000010404a824 */ /* 0x000fc800078e0a15 */
[----:B------:R-:W-:Y:S01]  /*0c00*/  @!P3 IMAD.MOV R4, RZ, RZ, -R4 ;  /* 0x000000ffff04b224 */ /* 0x000fe200078e0a04 */
[----:B------:R-:W-:-:S04]  /*0c10*/  @!P1 LOP3.LUT R4, RZ, R19, RZ, 0x33, !PT ;  /* 0x00000013ff049212 */ /* 0x000fc800078e33ff */
[----:B------:R-:W-:-:S05]  /*0c20*/  SHF.L.U32 R5, R4, R5, RZ ;  /* 0x0000000504057219 */ /* 0x000fca00000006ff */
[----:B------:R-:W-:-:S05]  /*0c30*/  IMAD.U32 R5, R5, 0x10000, RZ ;  /* 0x0001000005057824 */ /* 0x000fca00078e00ff */
[----:B------:R-:W-:-:S04]  /*0c40*/  LEA.HI.SX32 R4, P1, R5, UR12, 0x12 ;  /* 0x0000000c05047c11 */ /* 0x000fc8000f8392ff */
[----:B------:R-:W-:-:S05]  /*0c50*/  LEA.HI.X.SX32 R5, R5, UR13, 0x1, P1 ;  /* 0x0000000d05057c11 */ /* 0x000fca00088f0eff */
[----:B------:R0:W2:Y:S01]  /*0c60*/  LDG.E R20, desc[UR10][R4.64] ;  /* 0x0000000a04147981 */ /* 0x0000a2000c1e1900 */
[----:B------:R-:W1:Y:S01]  /*0c70*/  S2UR UR7, SR_CgaCtaId ;  /* 0x00000000000779c3 */ /* 0x000e620000008800 */
[----:B------:R-:W3:Y:S01]  /*0c80*/  I2F.U32.RP R21, UR9 ;  /* 0x0000000900157d06 */ /* 0x000ee20008209000 */
[----:B------:R-:W-:Y:S01]  /*0c90*/  UMOV UR6, 0x400 ;  /* 0x0000040000067882 */ /* 0x000fe20000000000 */
[----:B------:R-:W-:Y:S01]  /*0ca0*/  IMAD.U32 R19, R15, 0x10000, RZ ;  /* 0x000100000f137824 */ /* 0x000fe200078e00ff */
[----:B------:R-:W-:Y:S01]  /*0cb0*/  ISETP.NE.U32.AND P3, PT, RZ, UR9, PT ;  /* 0x00000009ff007c0c */ /* 0x000fe2000bf65070 */
[----:B------:R-:W-:-:S04]  /*0cc0*/  IMAD.U32 R18, R18, 0x10000, RZ ;  /* 0x0001000012127824 */ /* 0x000fc800078e00ff */
[----:B---3--:R-:W3:Y:S01]  /*0cd0*/  MUFU.RCP R21, R21 ;  /* 0x0000001500157308 */ /* 0x008ee20000001000 */
[----:B-1----:R-:W-:-:S06]  /*0ce0*/  ULEA UR6, UR7, UR6, 0x18 ;  /* 0x0000000607067291 */ /* 0x002fcc000f8ec0ff */
[----:B------:R-:W-:Y:S02]  /*0cf0*/  LEA.HI.SX32 R19, R19, UR6, 0x12 ;  /* 0x0000000613137c11 */ /* 0x000fe4000f8f92ff */
[----:B------:R-:W-:Y:S01]  /*0d00*/  LEA.HI.SX32 R18, R18, UR6, 0x12 ;  /* 0x0000000612127c11 */ /* 0x000fe2000f8f92ff */
[----:B---3--:R-:W-:-:S03]  /*0d10*/  VIADD R23, R21, 0xffffffe ;  /* 0x0ffffffe15177836 */ /* 0x008fc60000000000 */
[----:B------:R-:W1:Y:S01]  /*0d20*/  LDS R19, [R19] ;  /* 0x0000000013137984 */ /* 0x000e620000000800 */
[----:B0-----:R-:W0:Y:S03]  /*0d30*/  F2I.FTZ.U32.TRUNC.NTZ R5, R23 ;  /* 0x0000001700057305 */ /* 0x001e26000021f000 */
[----:B------:R-:W3:Y:S01]  /*0d40*/  LDS R18, [R18] ;  /* 0x0000000012127984 */ /* 0x000ee20000000800 */
[----:B0-----:R-:W-:-:S04]  /*0d50*/  IMAD.MOV R4, RZ, RZ, -R5 ;  /* 0x000000ffff047224 */ /* 0x001fc800078e0a05 */
[----:B------:R-:W-:Y:S02]  /*0d60*/  IMAD R21, R4, UR9, RZ ;  /* 0x0000000904157c24 */ /* 0x000fe4000f8e02ff */
[----:B------:R-:W-:-:S04]  /*0d70*/  IMAD.MOV.U32 R4, RZ, RZ, RZ ;  /* 0x000000ffff047224 */ /* 0x000fc800078e00ff */
[----:B------:R-:W-:Y:S01]  /*0d80*/  IMAD.HI.U32 R24, R5, R21, R4 ;  /* 0x0000001505187227 */ /* 0x000fe200078e0004 */
[----:B--2---:R-:W-:-:S03]  /*0d90*/  SEL R22, R20, RZ, !P0 ;  /* 0x000000ff14167207 */ /* 0x004fc60004000000 */
[----:B------:R-:W-:Y:S01]  /*0da0*/  IMAD R5, R9, R20, RZ ;  /* 0x0000001409057224 */ /* 0x000fe200078e02ff */
[----:B-1----:R-:W-:-:S04]  /*0db0*/  SHF.L.U32 R19, R19, R22, RZ ;  /* 0x0000001613137219 */ /* 0x002fc800000006ff */
[----:B---3--:R-:W-:Y:S01]  /*0dc0*/  SHF.L.U32 R5, R18, R5, RZ ;  /* 0x0000000512057219 */ /* 0x008fe200000006ff */
[----:B------:R-:W-:-:S04]  /*0dd0*/  IMAD.HI.U32 R4, R24, R19, RZ ;  /* 0x0000001318047227 */ /* 0x000fc800078e00ff */
[----:B------:R-:W-:-:S04]  /*0de0*/  IMAD.MOV R4, RZ, RZ, -R4 ;  /* 0x000000ffff047224 */ /* 0x000fc800078e0a04 */
[----:B------:R-:W-:Y:S02]  /*0df0*/  IMAD R19, R4, UR9, R19 ;  /* 0x0000000904137c24 */ /* 0x000fe4000f8e0213 */
[----:B------:R-:W-:-:S03]  /*0e00*/  IMAD.HI.U32 R4, R24, R5, RZ ;  /* 0x0000000518047227 */ /* 0x000fc600078e00ff */
[----:B------:R-:W-:Y:S01]  /*0e10*/  ISETP.GE.U32.AND P1, PT, R19, UR9, PT ;  /* 0x0000000913007c0c */ /* 0x000fe2000bf26070 */
[----:B------:R-:W-:-:S04]  /*0e20*/  IMAD.MOV R4, RZ, RZ, -R4 ;  /* 0x000000ffff047224 */ /* 0x000fc800078e0a04 */
[----:B------:R-:W-:Y:S01]  /*0e30*/  IMAD R5, R4, UR9, R5 ;  /* 0x0000000904057c24 */ /* 0x000fe2000f8e0205 */
[----:B------:R-:W-:-:S07]  /*0e40*/  LOP3.LUT R4, RZ, UR9, RZ, 0x33, !PT ;  /* 0x00000009ff047c12 */ /* 0x000fce000f8e33ff */
        /* <DEDUP_REMOVED lines=10> */
[----:B0-----:R-:W-:Y:S06]  /*0ef0*/  BRA `(.L_x_23) ;  /* 0x0000000000287947 */ /* 0x001fec0003800000 */
.L_x_22:
        /* <DEDUP_REMOVED lines=10> */
.L_x_23:
[----:B------:R-:W2:Y:S01]  /*0fa0*/  I2F.U32.RP R21, UR9 ;  /* 0x0000000900157d06 */ /* 0x000ea20008209000 */
[----:B-1----:R-:W-:Y:S01]  /*0fb0*/  VIADD R20, R4, UR9 ;  /* 0x0000000904147c36 */ /* 0x002fe20008000000 */
[----:B------:R-:W-:Y:S01]  /*0fc0*/  PRMT R15, R15, 0x9910, RZ ;  /* 0x000099100f0f7816 */ /* 0x000fe200000000ff */
[----:B------:R-:W-:Y:S02]  /*0fd0*/  IMAD.MOV.U32 R4, RZ, RZ, RZ ;  /* 0x000000ffff047224 */ /* 0x000fe400078e00ff */
[----:B0-----:R-:W-:-:S03]  /*0fe0*/  IMAD R19, R11, R19, R20 ;  /* 0x000000130b137224 */ /* 0x001fc600078e0214 */
[----:B--2---:R-:W0:Y:S02]  /*0ff0*/  MUFU.RCP R21, R21 ;  /* 0x0000001500157308 */ /* 0x004e240000001000 */
[----:B0-----:R-:W-:-:S06]  /*1000*/  VIADD R5, R21, 0xffffffe ;  /* 0x0ffffffe15057836 */ /* 0x001fcc0000000000 */
[----:B------:R-:W0:Y:S02]  /*1010*/  F2I.FTZ.U32.TRUNC.NTZ R5, R5 ;  /* 0x0000000500057305 */ /* 0x000e24000021f000 */
[----:B0-----:R-:W-:-:S04]  /*1020*/  IMAD.MOV R23, RZ, RZ, -R5 ;  /* 0x000000ffff177224 */ /* 0x001fc800078e0a05 */
[----:B------:R-:W-:-:S04]  /*1030*/  IMAD R23, R23, UR9, RZ ;  /* 0x0000000917177c24 */ /* 0x000fc8000f8e02ff */
[----:B------:R-:W-:-:S06]  /*1040*/  IMAD.HI.U32 R18, R5, R23, R4 ;  /* 0x0000001705127227 */ /* 0x000fcc00078e0004 */
[----:B------:R-:W-:-:S04]  /*1050*/  IMAD.HI.U32 R4, R18, R19, RZ ;  /* 0x0000001312047227 */ /* 0x000fc800078e00ff */
[----:B------:R-:W-:-:S04]  /*1060*/  IMAD.MOV R4, RZ, RZ, -R4 ;  /* 0x000000ffff047224 */ /* 0x000fc800078e0a04 */
[----:B------:R-:W-:Y:S01]  /*1070*/  IMAD R4, R4, UR9, R19 ;  /* 0x0000000904047c24 */ /* 0x000fe2000f8e0213 */
[----:B------:R-:W-:Y:S02]  /*1080*/  PRMT R19, R17, 0x9910, RZ ;  /* 0x0000991011137816 */ /* 0x000fe400000000ff */
[----:B------:R-:W-:Y:S02]  /*1090*/  LOP3.LUT R17, RZ, UR9, RZ, 0x33, !PT ;  /* 0x00000009ff117c12 */ /* 0x000fe4000f8e33ff */
[----:B------:R-:W-:Y:S02]  /*10a0*/  ISETP.GE.U32.AND P1, PT, R4, UR9, PT ;  /* 0x0000000904007c0c */ /* 0x000fe4000bf26070 */
[----:B------:R-:W-:-:S11]  /*10b0*/  LEA R19, R19, UR6, 0x2 ;  /* 0x0000000613137c11 */ /* 0x000fd6000f8e10ff */
[----:B------:R-:W-:Y:S01]  /*10c0*/  @P1 VIADD R4, R4, -UR9 ;  /* 0x8000000904041c36 */ /* 0x000fe20008000000 */
[----:B------:R-:W-:-:S04]  /*10d0*/  ISETP.NE.U32.AND P1, PT, RZ, UR9, PT ;  /* 0x00000009ff007c0c */ /* 0x000fc8000bf25070 */
[----:B------:R-:W-:-:S13]  /*10e0*/  ISETP.GE.U32.AND P2, PT, R4, UR9, PT ;  /* 0x0000000904007c0c */ /* 0x000fda000bf46070 */
[----:B------:R-:W-:-:S05]  /*10f0*/  @P2 VIADD R4, R4, -UR9 ;  /* 0x8000000904042c36 */ /* 0x000fca0008000000 */
[----:B------:R-:W-:Y:S01]  /*1100*/  SEL R5, R17, R4, !P1 ;  /* 0x0000000411057207 */ /* 0x000fe20004800000 */
[----:B------:R-:W-:-:S04]  /*1110*/  VIADD R4, R12, 0xffffffff ;  /* 0xffffffff0c047836 */ /* 0x000fc80000000000 */
[----:B------:R0:W-:Y:S01]  /*1120*/  STS [R16], R5 ;  /* 0x0000000510007388 */ /* 0x0001e20000000800 */
[----:B------:R-:W-:Y:S01]  /*1130*/  PRMT R20, R4, 0x9910, RZ ;  /* 0x0000991004147816 */ /* 0x000fe200000000ff */
[----:B------:R-:W-:Y:S02]  /*1140*/  IMAD.MOV.U32 R4, RZ, RZ, R15 ;  /* 0x000000ffff047224 */ /* 0x000fe400078e000f */
[----:B------:R-:W1:Y:S01]  /*1150*/  LDS R19, [R19] ;  /* 0x0000000013137984 */ /* 0x000e620000000800 */
[----:B------:R-:W-:Y:S02]  /*1160*/  IADD3 R15, PT, PT, -R20, UR5, RZ ;  /* 0x00000005140f7c10 */ /* 0x000fe4000fffe1ff */
[----:B------:R-:W-:Y:S02]  /*1170*/  LEA R4, R4, UR6, 0x2 ;  /* 0x0000000604047c11 */ /* 0x000fe4000f8e10ff */
[----:B------:R-:W-:Y:S02]  /*1180*/  SHF.R.S32.HI R21, RZ, R20, R13 ;  /* 0x00000014ff157219 */ /* 0x000fe4000001140d */
[----:B------:R-:W-:-:S02]  /*1190*/  SHF.L.U32 R15, R14, R15, RZ ;  /* 0x0000000f0e0f7219 */ /* 0x000fc400000006ff */
[----:B0-----:R-:W-:Y:S02]  /*11a0*/  SEL R5, R21, RZ, !P0 ;  /* 0x000000ff15057207 */ /* 0x001fe40004000000 */
[----:B------:R-:W-:-:S04]  /*11b0*/  LOP3.LUT R15, R15, R8, RZ, 0xc0, !PT ;  /* 0x000000080f0f7212 */ /* 0x000fc800078ec0ff */
[----:B------:R-:W-:-:S05]  /*11c0*/  IADD3 R15, PT, PT, R15, R5, R8 ;  /* 0x000000050f0f7210 */ /* 0x000fca0007ffe008 */
[--C-:B------:R-:W-:Y:S02]  /*11d0*/  IMAD.IADD R14, R0, 0x1, R15.reuse ;  /* 0x00000001000e7824 */ /* 0x100fe400078e020f */
[----:B------:R-:W-:Y:S02]  /*11e0*/  IMAD R13, R10, R21, R15 ;  /* 0x000000150a0d7224 */ /* 0x000fe400078e020f */
[----:B------:R-:W-:-:S05]  /*11f0*/  IMAD.U32 R16, R14, 0x10000, RZ ;  /* 0x000100000e107824 */ /* 0x000fca00078e00ff */
[----:B------:R-:W-:Y:S01]  /*1200*/  LEA.HI.SX32 R16, R16, UR6, 0x12 ;  /* 0x0000000610107c11 */ /* 0x000fe2000f8f92ff */
[----:B-1----:R0:W-:Y:S01]  /*1210*/  STS [R4], R19 ;  /* 0x0000001304007388 */ /* 0x0021e20000000800 */
[----:B------:R-:W-:Y:S06]  /*1220*/  BAR.SYNC.DEFER_BLOCKING 0x0 ;  /* 0x0000000000007b1d */ /* 0x000fec0000010000 */
[----:B------:R-:W-:Y:S05]  /*1230*/  BRA.U !UP0, `(.L_x_24) ;  /* 0x0000000108e47547 */ /* 0x000fea000b800000 */
[----:B0-----:R-:W-:Y:S02]  /*1240*/  PRMT R19, R21, 0x9910, RZ ;  /* 0x0000991015137816 */ /* 0x001fe400000000ff */
        /* <DEDUP_REMOVED lines=56> */
.L_x_24:
[----:B0-----:R-:W-:-:S05]  /*15d0*/  IMAD.U32 R4, R15, 0x10000, RZ ;  /* 0x000100000f047824 */ /* 0x001fca00078e00ff */
[----:B------:R-:W-:Y:S02]  /*15e0*/  LEA.HI.SX32 R5, R4, UR6, 0x12 ;  /* 0x0000000604057c11 */ /* 0x000fe4000f8f92ff */
[----:B------:R-:W-:-:S04]  /*15f0*/  PRMT R4, R13, 0x9910, RZ ;  /* 0x000099100d047816 */ /* 0x000fc800000000ff */
[----:B------:R-:W0:Y:S01]  /*1600*/  LDS R5, [R5] ;  /* 0x0000000005057984 */ /* 0x000e220000000800 */
[----:B------:R-:W-:-:S06]  /*1610*/  LEA R4, R4, UR6, 0x2 ;  /* 0x0000000604047c11 */ /* 0x000fcc000f8e10ff */
[----:B------:R-:W1:Y:S04]  /*1620*/  LDS R4, [R4] ;  /* 0x0000000004047984 */ /* 0x000e680000000800 */
[----:B0-----:R0:W-:Y:S02]  /*1630*/  STS [R16], R5 ;  /* 0x0000000510007388 */ /* 0x0011e40000000800 */
.L_x_25:
[----:B-1----:R-:W-:Y:S02]  /*1640*/  VIADD R4, R4, UR9 ;  /* 0x0000000904047c36 */ /* 0x002fe40008000000 */
[----:B------:R-:W-:Y:S02]  /*1650*/  VIADD R12, R12, 0xfffffffe ;  /* 0xfffffffe0c0c7836 */ /* 0x000fe40000000000 */
[----:B0-----:R-:W-:-:S04]  /*1660*/  IMAD R5, R11, R5, R4 ;  /* 0x000000050b057224 */ /* 0x001fc800078e0204 */
[----:B------:R-:W-:-:S04]  /*1670*/  IMAD.HI.U32 R18, R18, R5, RZ ;  /* 0x0000000512127227 */ /* 0x000fc800078e00ff */
[----:B------:R-:W-:-:S04]  /*1680*/  IMAD.MOV R18, RZ, RZ, -R18 ;  /* 0x000000ffff127224 */ /* 0x000fc800078e0a12 */
[----:B------:R-:W-:Y:S01]  /*1690*/  IMAD R4, R18, UR9, R5 ;  /* 0x0000000912047c24 */ /* 0x000fe2000f8e0205 */
[----:B------:R-:W-:-:S04]  /*16a0*/  PRMT R5, R14, 0x9910, RZ ;  /* 0x000099100e057816 */ /* 0x000fc800000000ff */
[----:B------:R-:W-:Y:S02]  /*16b0*/  ISETP.GE.U32.AND P2, PT, R4, UR9, PT ;  /* 0x0000000904007c0c */ /* 0x000fe4000bf46070 */
[----:B------:R-:W-:-:S11]  /*16c0*/  LEA R5, R5, UR6, 0x2 ;  /* 0x0000000605057c11 */ /* 0x000fd6000f8e10ff */
[----:B------:R-:W-:-:S05]  /*16d0*/  @P2 VIADD R4, R4, -UR9 ;  /* 0x8000000904042c36 */ /* 0x000fca0008000000 */
[----:B------:R-:W-:-:S13]  /*16e0*/  ISETP.GE.U32.AND P2, PT, R4, UR9, PT ;  /* 0x0000000904007c0c */ /* 0x000fda000bf46070 */
[----:B------:R-:W-:-:S05]  /*16f0*/  @P2 VIADD R4, R4, -UR9 ;  /* 0x8000000904042c36 */ /* 0x000fca0008000000 */
[----:B------:R-:W-:Y:S02]  /*1700*/  SEL R17, R17, R4, !P1 ;  /* 0x0000000411117207 */ /* 0x000fe40004800000 */
[----:B------:R-:W-:Y:S02]  /*1710*/  ISETP.GT.AND P1, PT, R20, UR4, PT ;  /* 0x0000000414007c0c */ /* 0x000fe4000bf24270 */
[----:B------:R-:W-:Y:S01]  /*1720*/  PRMT R4, R15, 0x9910, RZ ;  /* 0x000099100f047816 */ /* 0x000fe200000000ff */
[----:B------:R-:W-:Y:S03]  /*1730*/  STS [R16], R17 ;  /* 0x0000001110007388 */ /* 0x000fe60000000800 */
[----:B------:R-:W-:Y:S01]  /*1740*/  LEA R4, R4, UR6, 0x2 ;  /* 0x0000000604047c11 */ /* 0x000fe2000f8e10ff */
[----:B------:R-:W0:Y:S04]  /*1750*/  LDS R5, [R5] ;  /* 0x0000000005057984 */ /* 0x000e280000000800 */
[----:B0-----:R2:W-:Y:S01]  /*1760*/  STS [R4], R5 ;  /* 0x0000000504007388 */ /* 0x0015e20000000800 */
[----:B------:R-:W-:Y:S06]  /*1770*/  BAR.SYNC.DEFER_BLOCKING 0x0 ;  /* 0x0000000000007b1d */ /* 0x000fec0000010000 */
[----:B------:R-:W-:Y:S05]  /*1780*/  @P1 BRA `(.L_x_26) ;  /* 0xfffffff0008c1947 */ /* 0x000fea000383ffff */
.L_x_18:
[----:B------:R-:W3:Y:S02]  /*1790*/  LDCU.S8 UR4, c[0x0][0x3a1] ;  /* 0x00007420ff0477ac */ /* 0x000ee40008000200 */
[----:B---3--:R-:W-:-:S09]  /*17a0*/  UISETP.NE.AND UP0, UPT, UR4, URZ, UPT ;  /* 0x000000ff0400728c */ /* 0x008fd2000bf05270 */
[----:B------:R-:W-:Y:S05]  /*17b0*/  BRA.U !UP0, `(.L_x_27) ;  /* 0x0000000508fc7547 */ /* 0x000fea000b800000 */
[----:B------:R-:W3:Y:S08]  /*17c0*/  LDC.U16 R0, c[0x0][0x392] ;  /* 0x0000e480ff007b82 */ /* 0x000ef00000000400 */
[----:B012---:R-:W0:Y:S01]  /*17d0*/  LDC.U16 R5, c[0x0][0x38c] ;  /* 0x0000e300ff057b82 */ /* 0x007e220000000400 */
[----:B---3--:R-:W-:-:S05]  /*17e0*/  IMAD.MOV R0, RZ, RZ, -R0 ;  /* 0x000000ffff007224 */ /* 0x008fca00078e0a00 */
[----:B------:R-:W-:-:S05]  /*17f0*/  PRMT R0, R0, 0x7710, RZ ;  /* 0x0000771000007816 */ /* 0x000fca00000000ff */
[----:B0-----:R-:W-:-:S05]  /*1800*/  IMAD R0, R5, 0x2, R0 ;  /* 0x0000000205007824 */ /* 0x001fca00078e0200 */
[----:B------:R-:W-:-:S04]  /*1810*/  PRMT R4, R0, 0x9910, RZ ;  /* 0x0000991000047816 */ /* 0x000fc800000000ff */
[----:B------:R-:W-:-:S04]  /*1820*/  IABS R4, R4 ;  /* 0x0000000400047213 */ /* 0x000fc80000000000 */
[----:B------:R-:W-:-:S13]  /*1830*/  ISETP.GE.AND P0, PT, R4, 0x1, PT ;  /* 0x000000010400780c */ /* 0x000fda0003f06270 */
[----:B------:R-:W-:Y:S05]  /*1840*/  @!P0 BRA `(.L_x_28) ;  /* 0x00000004004c8947 */ /* 0x000fea0003800000 */
[----:B------:R-:W0:Y:S01]  /*1850*/  LDCU.U16 UR5, c[0x0][0x38c] ;  /* 0x00007180ff0577ac */ /* 0x000e220008000400 */
[----:B------:R1:W2:Y:S01]  /*1860*/  LDS R9, [R6] ;  /* 0x0000000006097984 */ /* 0x0002a20000000800 */
[C---:B------:R-:W-:Y:S02]  /*1870*/  PRMT R5, R0.reuse, 0x9910, RZ ;  /* 0x0000991000057816 */ /* 0x040fe400000000ff */
[C---:B------:R-:W-:Y:S02]  /*1880*/  PRMT R10, R0.reuse, 0x9910, RZ ;  /* 0x00009910000a7816 */ /* 0x040fe400000000ff */
        /* <DEDUP_REMOVED lines=14> */
[----:B-1----:R-:W-:Y:S06]  /*1970*/  @P0 BRA `(.L_x_29) ;  /* 0x0000000000800947 */ /* 0x002fec0003800000 */
        /* <DEDUP_REMOVED lines=12> */
.L_x_30:
[----:B------:R-:W-:Y:S01]  /*1a40*/  PRMT R10, R8, 0x9910, RZ ;  /* 0x00009910080a7816 */ /* 0x000fe200000000ff */
[----:B------:R-:W-:-:S03]  /*1a50*/  IMAD.IADD R13, R13, 0x1, R8 ;  /* 0x000000010d0d7824 */ /* 0x000fc600078e0208 */
[-C--:B--2---:R-:W-:Y:S02]  /*1a60*/  SHF.R.W.U32 R9, R9, R10.reuse, R9 ;  /* 0x0000000a09097219 */ /* 0x084fe40000001e09 */
        /* <DEDUP_REMOVED lines=11> */
[----:B------:R-:W-:-:S05]  /*1b20*/  @P0 VIADD R9, R9, -UR4 ;  /* 0x8000000409090c36 */ /* 0x000fca0008000000 */
[----:B------:R-:W-:-:S13]  /*1b30*/  ISETP.GE.U32.AND P0, PT, R9, UR4, PT ;  /* 0x0000000409007c0c */ /* 0x000fda000bf06070 */
[----:B------:R-:W-:-:S05]  /*1b40*/  @P0 VIADD R9, R9, -UR4 ;  /* 0x8000000409090c36 */ /* 0x000fca0008000000 */
[----:B------:R-:W-:Y:S01]  /*1b50*/  SEL R9, R16, R9, !P3 ;  /* 0x0000000910097207 */ /* 0x000fe20005800000 */
[----:B------:R-:W-:Y:S06]  /*1b60*/  @!P2 BRA `(.L_x_30) ;  /* 0xfffffffc00b4a947 */ /* 0x000fec000383ffff */
[----:B------:R-:W-:Y:S05]  /*1b70*/  BRA `(.L_x_31) ;  /* 0x00000000007c7947 */ /* 0x000fea0003800000 */
.L_x_29:
        /* <DEDUP_REMOVED lines=12> */
.L_x_32:
[----:B------:R-:W-:Y:S01]  /*1c40*/  PRMT R12, R8, 0x9910, RZ ;  /* 0x00009910080c7816 */ /* 0x000fe200000000ff */
[--C-:B------:R-:W-:Y:S02]  /*1c50*/  IMAD.IADD R13, R13, 0x1, R8.reuse ;  /* 0x000000010d0d7824 */ /* 0x100fe400078e0208 */
[----:B------:R-:W-:Y:S01]  /*1c60*/  IMAD.MOV R15, RZ, RZ, -R8 ;  /* 0x000000ffff0f7224 */ /* 0x000fe200078e0a08 */
[----:B--2---:R-:W-:Y:S02]  /*1c70*/  SHF.L.U32 R9, R9, R12, RZ ;  /* 0x0000000c09097219 */ /* 0x004fe400000006ff */
        /* <DEDUP_REMOVED lines=15> */
.L_x_31:
[----:B------:R0:W-:Y:S02]  /*1d70*/  STS [R6], R9 ;  /* 0x0000000906007388 */ /* 0x0001e40000000800 */
.L_x_28:
[----:B------:R-:W1:Y:S02]  /*1d80*/  LDCU.U8 UR4, c[0x0][0x3a0] ;  /* 0x00007400ff0477ac */ /* 0x000e640008000000 */
[----:B-1----:R-:W-:-:S04]  /*1d90*/  UPRMT UR4, UR4, 0x8880, URZ ;  /* 0x0000888004047896 */ /* 0x002fc800080000ff */
[----:B------:R-:W-:-:S09]  /*1da0*/  UISETP.NE.AND UP0, UPT, UR4, URZ, UPT ;  /* 0x000000ff0400728c */ /* 0x000fd2000bf05270 */
[----:B------:R-:W-:Y:S05]  /*1db0*/  BRA.U !UP0, `(.L_x_33) ;  /* 0x0000000108707547 */ /* 0x000fea000b800000 */
[----:B------:R-:W1:Y:S02]  /*1dc0*/  LDC R8, c[0x0][0x388] ;  /* 0x0000e200ff087b82 */ /* 0x000e640000000800 */
[----:B-1----:R-:W-:Y:S01]  /*1dd0*/  IABS R5, R8 ;  /* 0x0000000800057213 */ /* 0x002fe20000000000 */
[----:B------:R-:W-:-:S03]  /*1de0*/  IMAD.IADD R7, R8, 0x1, -R7 ;  /* 0x0000000108077824 */ /* 0x000fc600078e0a07 */
[----:B------:R-:W1:Y:S02]  /*1df0*/  I2F.RP R0, R5 ;  /* 0x0000000500007306 */ /* 0x000e640000209400 */
[----:B------:R-:W-:-:S06]  /*1e00*/  ISETP.GE.AND P2, PT, R7, RZ, PT ;  /* 0x000000ff0700720c */ /* 0x000fcc0003f46270 */
[----:B-1----:R-:W1:Y:S02]  /*1e10*/  MUFU.RCP R0, R0 ;  /* 0x0000000000007308 */ /* 0x002e640000001000 */
[----:B-1----:R-:W-:-:S06]  /*1e20*/  VIADD R2, R0, 0xffffffe ;  /* 0x0ffffffe00027836 */ /* 0x002fcc0000000000 */
[----:B------:R1:W2:Y:S02]  /*1e30*/  F2I.FTZ.U32.TRUNC.NTZ R3, R2 ;  /* 0x0000000200037305 */ /* 0x0002a4000021f000 */
[----:B-1----:R-:W-:Y:S02]  /*1e40*/  IMAD.MOV.U32 R2, RZ, RZ, RZ ;  /* 0x000000ffff027224 */ /* 0x002fe400078e00ff */
[----:B--2---:R-:W-:-:S04]  /*1e50*/  IMAD.MOV R4, RZ, RZ, -R3 ;  /* 0x000000ffff047224 */ /* 0x004fc800078e0a03 */
[----:B0-----:R-:W-:Y:S01]  /*1e60*/  IMAD R9, R4, R5, RZ ;  /* 0x0000000504097224 */ /* 0x001fe200078e02ff */
[----:B------:R-:W-:-:S03]  /*1e70*/  IABS R4, R7 ;  /* 0x0000000700047213 */ /* 0x000fc60000000000 */
[----:B------:R-:W-:Y:S02]  /*1e80*/  IMAD.HI.U32 R3, R3, R9, R2 ;  /* 0x0000000903037227 */ /* 0x000fe400078e0002 */
[----:B------:R-:W0:Y:S04]  /*1e90*/  LDS R9, [R6] ;  /* 0x0000000006097984 */ /* 0x000e280000000800 */
[----:B------:R-:W-:-:S04]  /*1ea0*/  IMAD.HI.U32 R3, R3, R4, RZ ;  /* 0x0000000403037227 */ /* 0x000fc800078e00ff */
[----:B------:R-:W-:-:S04]  /*1eb0*/  IMAD.MOV R3, RZ, RZ, -R3 ;  /* 0x000000ffff037224 */ /* 0x000fc800078e0a03 */
[C---:B------:R-:W-:Y:S02]  /*1ec0*/  IMAD R0, R5.reuse, R3, R4 ;  /* 0x0000000305007224 */ /* 0x040fe400078e0204 */
[----:B------:R-:W1:Y:S03]  /*1ed0*/  LDC.64 R2, c[0x0][0x380] ;  /* 0x0000e000ff027b82 */ /* 0x000e660000000a00 */
[----:B------:R-:W-:-:S13]  /*1ee0*/  ISETP.GT.U32.AND P0, PT, R5, R0, PT ;  /* 0x000000000500720c */ /* 0x000fda0003f04070 */
[----:B------:R-:W-:Y:S01]  /*1ef0*/  @!P0 IMAD.IADD R0, R0, 0x1, -R5 ;  /* 0x0000000100008824 */ /* 0x000fe200078e0a05 */
[----:B------:R-:W-:-:S04]  /*1f00*/  ISETP.NE.AND P0, PT, R8, RZ, PT ;  /* 0x000000ff0800720c */ /* 0x000fc80003f05270 */
[----:B------:R-:W-:-:S13]  /*1f10*/  ISETP.GT.U32.AND P1, PT, R5, R0, PT ;  /* 0x000000000500720c */ /* 0x000fda0003f24070 */
[----:B------:R-:W-:-:S04]  /*1f20*/  @!P1 IMAD.IADD R0, R0, 0x1, -R5 ;  /* 0x0000000100009824 */ /* 0x000fc800078e0a05 */
[----:B------:R-:W-:Y:S01]  /*1f30*/  @!P2 IMAD.MOV R0, RZ, RZ, -R0 ;  /* 0x000000ffff00a224 */ /* 0x000fe200078e0a00 */
[----:B------:R-:W-:-:S05]  /*1f40*/  @!P0 LOP3.LUT R0, RZ, R8, RZ, 0x33, !PT ;  /* 0x00000008ff008212 */ /* 0x000fca00078e33ff */
[----:B-1----:R-:W-:-:S05]  /*1f50*/  IMAD.WIDE R2, R0, 0x4, R2 ;  /* 0x0000000400027825 */ /* 0x002fca00078e0202 */
[----:B0-----:R-:W-:Y:S01]  /*1f60*/  STG.E desc[UR10][R2.64], R9 ;  /* 0x0000000902007986 */ /* 0x001fe2000c10190a */
[----:B------:R-:W-:Y:S05]  /*1f70*/  EXIT ;  /* 0x000000000000794d */ /* 0x000fea0003800000 */
.L_x_33:
[----:B------:R-:W1:Y:S04]  /*1f80*/  LDS R5, [R6] ;  /* 0x0000000006057984 */ /* 0x000e680000000800 */
[----:B-1----:R-:W-:Y:S01]  /*1f90*/  STG.E desc[UR10][R2.64], R5 ;  /* 0x0000000502007986 */ /* 0x002fe2000c10190a */
[----:B------:R-:W-:Y:S05]  /*1fa0*/  EXIT ;  /* 0x000000000000794d */ /* 0x000fea0003800000 */
.L_x_27:
[----:B012---:R-:W0:Y:S04]  /*1fb0*/  LDS R5, [R6] ;  /* 0x0000000006057984 */ /* 0x007e280000000800 */
[----:B0-----:R-:W-:Y:S01]  /*1fc0*/  STG.E desc[UR10][R2.64], R5 ;  /* 0x0000000502007986 */ /* 0x001fe2000c10190a */
[----:B------:R-:W-:Y:S05]  /*1fd0*/  EXIT ;  /* 0x000000000000794d */ /* 0x000fea0003800000 */
        .weak           $__internal_0_$__cuda_sm20_rem_s16
        .type           $__internal_0_$__cuda_sm20_rem_s16,@function
        .size           $__internal_0_$__cuda_sm20_rem_s16,(.L_x_43 - $__internal_0_$__cuda_sm20_rem_s16)
$__internal_0_$__cuda_sm20_rem_s16:
[----:B------:R-:W-:Y:S01]  /*1fe0*/  IABS R23, R5 ;  /* 0x0000000500177213 */ /* 0x000fe20000000000 */
[----:B------:R-:W-:-:S03]  /*1ff0*/  IMAD.MOV.U32 R20, RZ, RZ, 0x4b800000 ;  /* 0x4b800000ff147424 */ /* 0x000fc600078e00ff */
[----:B------:R-:W0:Y:S02]  /*2000*/  I2F.U16 R19, R23 ;  /* 0x0000001700137306 */ /* 0x000e240000101000 */
[C---:B0-----:R-:W-:Y:S02]  /*2010*/  FSETP.GEU.AND P2, PT, |R19|.reuse, 1.175494350822287508e-38, PT ;  /* 0x008000001300780b */ /* 0x041fe40003f4e200 */
[----:B------:R-:W-:Y:S02]  /*2020*/  FSETP.GT.AND P1, PT, |R19|, 8.50705917302346158658e+37, PT ;  /* 0x7e8000001300780b */ /* 0x000fe40003f24200 */
[----:B------:R-:W-:-:S04]  /*2030*/  FSEL R20, R20, 1, !P2 ;  /* 0x3f80000014147808 */ /* 0x000fc80005000000 */
[----:B------:R-:W-:Y:S02]  /*2040*/  FSEL R22, R20, 0.25, !P1 ;  /* 0x3e80000014167808 */ /* 0x000fe40004800000 */
[----:B------:R-:W-:-:S03]  /*2050*/  ISETP.NE.AND P1, PT, R5, RZ, PT ;  /* 0x000000ff0500720c */ /* 0x000fc60003f25270 */
[----:B------:R-:W-:Y:S01]  /*2060*/  FMUL R21, R19, R22 ;  /* 0x0000001613157220 */ /* 0x000fe20000400000 */
[----:B------:R-:W-:Y:S02]  /*2070*/  IABS R19, R18 ;  /* 0x0000001200137213 */ /* 0x000fe40000000000 */
[----:B------:R-:W-:Y:S02]  /*2080*/  SHF.R.U32.HI R18, RZ, 0x1f, R18 ;  /* 0x0000001fff127819 */ /* 0x000fe40000011612 */
[----:B------:R-:W-:Y:S08]  /*2090*/  I2F.U16.RZ R20, R19 ;  /* 0x0000001300147306 */ /* 0x000ff0000010d000 */
[----:B------:R-:W0:Y:S02]  /*20a0*/  MUFU.RCP R21, R21 ;  /* 0x0000001500157308 */ /* 0x000e240000001000 */
[----:B0-----:R-:W-:-:S04]  /*20b0*/  FMUL R22, R22, R21 ;  /* 0x0000001516167220 */ /* 0x001fc80000400000 */
[----:B------:R-:W-:Y:S01]  /*20c0*/  VIADD R23, R22, 0x2 ;  /* 0x0000000216177836 */ /* 0x000fe20000000000 */
[----:B------:R-:W-:Y:S01]  /*20d0*/  IABS R22, R5 ;  /* 0x0000000500167213 */ /* 0x000fe20000000000 */
[----:B------:R-:W-:Y:S02]  /*20e0*/  IMAD.MOV R5, RZ, RZ, -R18 ;  /* 0x000000ffff057224 */ /* 0x000fe400078e0a12 */
[----:B------:R-:W-:Y:S02]  /*20f0*/  FMUL.RZ R20, R20, R23 ;  /* 0x0000001714147220 */ /* 0x000fe4000040c000 */
[----:B------:R-:W-:-:S04]  /*2100*/  IMAD.MOV R23, RZ, RZ, -R22 ;  /* 0x000000ffff177224 */ /* 0x000fc800078e0a16 */
[----:B------:R-:W0:Y:S02]  /*2110*/  F2I.U32.TRUNC.NTZ R20, R20 ;  /* 0x0000001400147305 */ /* 0x000e24000020f000 */
[----:B0-----:R-:W-:-:S05]  /*2120*/  LOP3.LUT R22, R20, 0xffff, RZ, 0xc0, !PT ;  /* 0x0000ffff14167812 */ /* 0x001fca00078ec0ff */
[----:B------:R-:W-:-:S05]  /*2130*/  IMAD R22, R22, R23, R19 ;  /* 0x0000001716167224 */ /* 0x000fca00078e0213 */
[----:B------:R-:W-:-:S05]  /*2140*/  LOP3.LUT R5, R5, R22, RZ, 0x3c, !PT ;  /* 0x0000001605057212 */ /* 0x000fca00078e3cff */
[----:B------:R-:W-:Y:S02]  /*2150*/  IMAD.IADD R18, R18, 0x1, R5 ;  /* 0x0000000112127824 */ /* 0x000fe400078e0205 */
[----:B------:R-:W-:Y:S02]  /*2160*/  IMAD.MOV.U32 R5, RZ, RZ, 0x0 ;  /* 0x00000000ff057424 */ /* 0x000fe400078e00ff */
[----:B------:R-:W-:Y:S02]  /*2170*/  @!P1 IMAD.MOV.U32 R18, RZ, RZ, -0x1 ;  /* 0xffffffffff129424 */ /* 0x000fe400078e00ff */
[----:B------:R-:W-:Y:S05]  /*2180*/  RET.REL.NODEC R4 `(_Z16MulSMINTTKernel1PjissssiPKjbb) ;  /* 0xffffffdc049c7950 */ /* 0x000fea0003c3ffff */
.L_x_34:
        /* <DEDUP_REMOVED lines=15> */
.L_x_43:


//--------------------- .text._Z15MulSMNTTKernel2PjisssiPKjb --------------------------
	.section	.text._Z15MulSMNTTKernel2PjisssiPKjb,"ax",@progbits
	.align	128
        .global         _Z15MulSMNTTKernel2PjisssiPKjb
        .type           _Z15MulSMNTTKernel2PjisssiPKjb,@function
        .size           _Z15MulSMNTTKernel2PjisssiPKjb,(.L_x_44 - _Z15MulSMNTTKernel2PjisssiPKjb)
        .other          _Z15MulSMNTTKernel2PjisssiPKjb,@"STO_CUDA_ENTRY STV_DEFAULT"
_Z15MulSMNTTKernel2PjisssiPKjb:
.text._Z15MulSMNTTKernel2PjisssiPKjb:
[----:B------:R-:W-:Y:S01]  /*0000*/  LDC R1, c[0x0][0x37c] ;  /* 0x0000df00ff017b82 */ /* 0x000fe20000000800 */
[----:B------:R-:W0:Y:S01]  /*0010*/  S2R R7, SR_TID.X ;  /* 0x0000000000077919 */ /* 0x000e220000002100 */
[----:B------:R-:W0:Y:S02]  /*0020*/  LDCU UR9, c[0x0][0x360] ;  /* 0x00006c00ff0977ac */ /* 0x000e240008000800 */
[----:B0-----:R-:W-:-:S13]  /*0030*/  ISETP.GE.U32.AND P0, PT, R7, UR9, PT ;  /* 0x0000000907007c0c */ /* 0x001fda000bf06070 */
[----:B------:R-:W-:Y:S05]  /*0040*/  @P0 EXIT ;  /* 0x000000000000094d */ /* 0x000fea0003800000 */
[----:B------:R-:W0:Y:S01]  /*0050*/  S2R R0, SR_CTAID.X ;  /* 0x0000000000007919 */ /* 0x000e220000002500 */
[----:B------:R-:W1:Y:S01]  /*0060*/  LDCU.64 UR4, c[0x0][0x380] ;  /* 0x00007000ff0477ac */ /* 0x000e620008000a00 */
[----:B------:R-:W2:Y:S01]  /*0070*/  LDCU.64 UR10, c[0x0][0x358] ;  /* 0x00006b00ff0a77ac */ /* 0x000ea20008000a00 */
[----:B------:R-:W3:Y:S01]  /*0080*/  LDCU.U16 UR6, c[0x0][0x390] ;  /* 0x00007200ff0677ac */ /* 0x000ee20008000400 */
[----:B0-----:R-:W-:-:S04]  /*0090*/  IMAD R0, R0, UR9, R7 ;  /* 0x0000000900007c24 */ /* 0x001fc8000f8e0207 */
[----:B------:R-:W-:-:S05]  /*00a0*/  IMAD.SHL.U32 R0, R0, 0x4, RZ ;  /* 0x0000000400007824 */ /* 0x000fca00078e00ff */
[----:B------:R-:W-:-:S04]  /*00b0*/  LOP3.LUT R0, R0, 0x3fffc, RZ, 0xc0, !PT ;  /* 0x0003fffc00007812 */ /* 0x000fc800078ec0ff */
[----:B-1----:R-:W-:-:S05]  /*00c0*/  IADD3 R2, P0, PT, R0, UR4, RZ ;  /* 0x0000000400027c10 */ /* 0x002fca000ff1e0ff */
[----:B------:R-:W-:-:S05]  /*00d0*/  IMAD.X R3, RZ, RZ, UR5, P0 ;  /* 0x00000005ff037e24 */ /* 0x000fca00080e06ff */
[----:B--2---:R-:W2:Y:S01]  /*00e0*/  LDG.E R5, desc[UR10][R2.64] ;  /* 0x0000000a02057981 */ /* 0x004ea2000c1e1900 */
[----:B------:R-:W0:Y:S01]  /*00f0*/  S2UR UR5, SR_CgaCtaId ;  /* 0x00000000000579c3 */ /* 0x000e220000008800 */
[----:B------:R-:W-:Y:S01]  /*0100*/  UMOV UR4, 0x400 ;  /* 0x0000040000047882 */ /* 0x000fe20000000000 */
[----:B------:R-:W1:Y:S01]  /*0110*/  LDCU.U16 UR13, c[0x0][0x38e] ;  /* 0x000071c0ff0d77ac */ /* 0x000e620008000400 */
[----:B---3--:R-:W-:Y:S02]  /*0120*/  UPRMT UR6, UR6, 0x9910, URZ ;  /* 0x0000991006067896 */ /* 0x008fe400080000ff */
[----:B-1----:R-:W-:Y:S02]  /*0130*/  UPRMT UR7, UR13, 0x9910, URZ ;  /* 0x000099100d077896 */ /* 0x002fe400080000ff */
[----:B0-----:R-:W-:Y:S02]  /*0140*/  ULEA UR4, UR5, UR4, 0x18 ;  /* 0x0000000405047291 */ /* 0x001fe4000f8ec0ff */
[----:B------:R-:W-:-:S04]  /*0150*/  UISETP.GT.AND UP0, UPT, UR7, UR6, UPT ;  /* 0x000000060700728c */ /* 0x000fc8000bf04270 */
[----:B------:R-:W-:-:S05]  /*0160*/  LEA R8, R7, UR4, 0x2 ;  /* 0x0000000407087c11 */ /* 0x000fca000f8e10ff */
[----:B--2---:R0:W-:Y:S01]  /*0170*/  STS [R8], R5 ;  /* 0x0000000508007388 */ /* 0x0041e20000000800 */
[----:B------:R-:W-:Y:S06]  /*0180*/  BAR.SYNC.DEFER_BLOCKING 0x0 ;  /* 0x0000000000007b1d */ /* 0x000fec0000010000 */
[----:B------:R-:W-:Y:S05]  /*0190*/  BRA.U UP0, `(.L_x_35) ;  /* 0x00000011008c7547 */ /* 0x000fea000b800000 */
[----:B------:R-:W1:Y:S01]  /*01a0*/  LDCU.U16 UR12, c[0x0][0x390] ;  /* 0x00007200ff0c77ac */ /* 0x000e620008000400 */
[----:B------:R-:W-:Y:S01]  /*01b0*/  LOP3.LUT R0, R7, 0x1, RZ, 0xc0, !PT ;  /* 0x0000000107007812 */ /* 0x000fe200078ec0ff */
[----:B------:R-:W-:Y:S01]  /*01c0*/  IMAD.U32 R10, RZ, RZ, UR13 ;  /* 0x0000000dff0a7e24 */ /* 0x000fe2000f8e00ff */
[----:B------:R-:W-:Y:S01]  /*01d0*/  SHF.R.U32.HI R7, RZ, 0x1, R7 ;  /* 0x00000001ff077819 */ /* 0x000fe20000011607 */
[----:B------:R-:W-:Y:S01]  /*01e0*/  UIADD3 UR5, UPT, UPT, URZ, -UR13, URZ ;  /* 0x8000000dff057290 */ /* 0x000fe2000fffe0ff */
[----:B------:R-:W-:Y:S01]  /*01f0*/  ISETP.NE.U32.AND P0, PT, R0, 0x1, PT ;  /* 0x000000010000780c */ /* 0x000fe20003f05070 */
[----:B------:R-:W-:Y:S02]  /*0200*/  IMAD.MOV.U32 R0, RZ, RZ, 0x1 ;  /* 0x00000001ff007424 */ /* 0x000fe400078e00ff */
[----:B------:R-:W-:-:S03]  /*0210*/  UPRMT UR5, UR5, 0x7710, URZ ;  /* 0x0000771005057896 */ /* 0x000fc600080000ff */
[C---:B------:R-:W-:Y:S02]  /*0220*/  SEL R6, R0.reuse, 0xffff, P0 ;  /* 0x0000ffff00067807 */ /* 0x040fe40000000000 */
[----:B------:R-:W-:Y:S01]  /*0230*/  SEL R0, R0, 0xffffffff, P0 ;  /* 0xffffffff00007807 */ /* 0x000fe20000000000 */
[----:B-1----:R-:W-:-:S04]  /*0240*/  UIADD3 UR5, UPT, UPT, UR5, UR12, URZ ;  /* 0x0000000c05057290 */ /* 0x002fc8000fffe0ff */
[----:B------:R-:W-:-:S04]  /*0250*/  ULOP3.LUT UR5, UR5, 0x1, URZ, 0xc0, !UPT ;  /* 0x0000000105057892 */ /* 0x000fc8000f8ec0ff */
[----:B------:R-:W-:-:S09]  /*0260*/  UISETP.NE.U32.AND UP0, UPT, UR5, 0x1, UPT ;  /* 0x000000010500788c */ /* 0x000fd2000bf05070 */
[----:B------:R-:W-:Y:S05]  /*0270*/  BRA.U !UP0, `(.L_x_36) ;  /* 0x0000000508487547 */ /* 0x000fea000b800000 */
[----:B------:R-:W1:Y:S01]  /*0280*/  LDC R9, c[0x0][0x388] ;  /* 0x0000e200ff097b82 */ /* 0x000e620000000800 */
[----:B------:R-:W2:Y:S01]  /*0290*/  LDCU.U8 UR8, c[0x0][0x3a0] ;  /* 0x00007400ff0877ac */ /* 0x000ea20008000000 */
[----:B------:R-:W-:Y:S02]  /*02a0*/  PRMT R12, R7, 0x9910, RZ ;  /* 0x00009910070c7816 */ /* 0x000fe400000000ff */
[----:B------:R-:W-:Y:S01]  /*02b0*/  MOV R10, 0x3a0 ;  /* 0x000003a0000a7802 */ /* 0x000fe20000000f00 */
[----:B------:R-:W-:-:S03]  /*02c0*/  UIADD3 UR5, UPT, UPT, UR6, -UR7, URZ ;  /* 0x8000000706057290 */ /* 0x000fc6000fffe0ff */
[----:B------:R-:W-:Y:S02]  /*02d0*/  UMOV UR6, 0xffffffff ;  /* 0xffffffff00067882 */ /* 0x000fe40000000000 */
[----:B------:R-:W-:-:S06]  /*02e0*/  USHF.L.U32 UR5, UR6, UR5, URZ ;  /* 0x0000000506057299 */ /* 0x000fcc00080006ff */
[----:B------:R-:W-:Y:S01]  /*02f0*/  LOP3.LUT R4, R7, UR5, RZ, 0xc0, !PT ;  /* 0x0000000507047c12 */ /* 0x000fe2000f8ec0ff */
[----:B--2---:R-:W-:Y:S01]  /*0300*/  UPRMT UR8, UR8, 0x8880, URZ ;  /* 0x0000888008087896 */ /* 0x004fe200080000ff */
[----:B-1----:R-:W-:-:S06]  /*0310*/  SHF.R.S32.HI R9, RZ, UR7, R9 ;  /* 0x00000007ff097c19 */ /* 0x002fcc0008011409 */
[----:B------:R-:W-:Y:S01]  /*0320*/  UMOV UR5, UR8 ;  /* 0x0000000800057c82 */ /* 0x000fe20008000000 */
[C---:B0-----:R-:W-:Y:S02]  /*0330*/  SEL R5, R9.reuse, RZ, !P0 ;  /* 0x000000ff09057207 */ /* 0x041fe40004000000 */
[----:B------:R-:W-:Y:S02]  /*0340*/  PRMT R11, R9, 0x9910, RZ ;  /* 0x00009910090b7816 */ /* 0x000fe400000000ff */
[----:B------:R-:W-:Y:S02]  /*0350*/  IADD3 R5, PT, PT, R4, R5, R7 ;  /* 0x0000000504057210 */ /* 0x000fe40007ffe007 */
[----:B------:R-:W-:-:S03]  /*0360*/  ISETP.NE.AND P1, PT, RZ, UR5, PT ;  /* 0x00000005ff007c0c */ /* 0x000fc6000bf25270 */
[----:B------:R-:W-:Y:S02]  /*0370*/  IMAD R9, R6, R9, R5 ;  /* 0x0000000906097224 */ /* 0x000fe400078e0205 */
[----:B------:R-:W-:-:S08]  /*0380*/  VIADD R4, R5, UR9 ;  /* 0x0000000905047c36 */ /* 0x000fd00008000000 */
[----:B------:R-:W-:Y:S05]  /*0390*/  CALL.REL.NOINC `($__internal_1_$__cuda_sm20_rem_s16) ;  /* 0x0000001000187944 */ /* 0x000fea0003c00000 */
[----:B------:R-:W0:Y:S01]  /*03a0*/  @P1 LDC.64 R14, c[0x0][0x398] ;  /* 0x0000e600ff0e1b82 */ /* 0x000e220000000a00 */
[----:B------:R-:W-:Y:S01]  /*03b0*/  UIADD3 UR5, UPT, UPT, UR7, -0x1, URZ ;  /* 0xffffffff07057890 */ /* 0x000fe2000fffe0ff */
[----:B------:R-:W-:Y:S01]  /*03c0*/  LOP3.LUT R10, R12, 0xffff, RZ, 0xc0, !PT ;  /* 0x0000ffff0c0a7812 */ /* 0x000fe200078ec0ff */
[----:B------:R-:W1:Y:S04]  /*03d0*/  LDCU UR6, c[0x0][0x394] ;  /* 0x00007280ff0677ac */ /* 0x000e680008000800 */
[----:B------:R-:W-:-:S05]  /*03e0*/  SHF.L.U32 R10, R10, UR5, RZ ;  /* 0x000000050a0a7c19 */ /* 0x000fca00080006ff */
[----:B------:R-:W-:-:S05]  /*03f0*/  @P1 IMAD.U32 R11, R10, 0x10000, RZ ;  /* 0x000100000a0b1824 */ /* 0x000fca00078e00ff */
[----:B0-----:R-:W-:-:S04]  /*0400*/  @P1 LEA.HI.SX32 R10, P2, R11, R14, 0x12 ;  /* 0x0000000e0b0a1211 */ /* 0x001fc800078592ff */
[----:B------:R-:W-:-:S05]  /*0410*/  @P1 LEA.HI.X.SX32 R11, R11, R15, 0x1, P2 ;  /* 0x0000000f0b0b1211 */ /* 0x000fca00010f0eff */
[----:B------:R0:W2:Y:S01]  /*0420*/  @P1 LDG.E R10, desc[UR10][R10.64] ;  /* 0x0000000a0a0a1981 */ /* 0x0000a2000c1e1900 */
[----:B-1----:R-:W1:Y:S01]  /*0430*/  I2F.U32.RP R15, UR6 ;  /* 0x00000006000f7d06 */ /* 0x002e620008209000 */
[----:B------:R-:W-:Y:S01]  /*0440*/  IMAD.U32 R9, R9, 0x10000, RZ ;  /* 0x0001000009097824 */ /* 0x000fe200078e00ff */
[----:B------:R-:W-:Y:S01]  /*0450*/  PLOP3.LUT P4, PT, PT, PT, PT, 0x8, 0x80 ;  /* 0x000000000080781c */ /* 0x000fe20003f8e170 */
[C---:B------:R-:W-:Y:S01]  /*0460*/  IMAD.U32 R12, R5.reuse, 0x10000, RZ ;  /* 0x00010000050c7824 */ /* 0x040fe200078e00ff */
[----:B------:R-:W3:Y:S01]  /*0470*/  S2UR UR5, SR_CgaCtaId ;  /* 0x00000000000579c3 */ /* 0x000ee20000008800 */
[----:B------:R-:W-:Y:S02]  /*0480*/  PRMT R5, R5, 0x9910, RZ ;  /* 0x0000991005057816 */ /* 0x000fe400000000ff */
[----:B------:R-:W-:Y:S02]  /*0490*/  LEA.HI.SX32 R9, R9, UR4, 0x12 ;  /* 0x0000000409097c11 */ /* 0x000fe4000f8f92ff */
[----:B------:R-:W-:Y:S01]  /*04a0*/  LEA.HI.SX32 R14, R12, UR4, 0x12 ;  /* 0x000000040c0e7c11 */ /* 0x000fe2000f8f92ff */
[----:B------:R-:W-:-:S03]  /*04b0*/  UMOV UR4, 0x400 ;  /* 0x0000040000047882 */ /* 0x000fc60000000000 */
[----:B------:R-:W0:Y:S01]  /*04c0*/  LDS R9, [R9] ;  /* 0x0000000009097984 */ /* 0x000e220000000800 */
[----:B-1----:R-:W1:Y:S03]  /*04d0*/  MUFU.RCP R15, R15 ;  /* 0x0000000f000f7308 */ /* 0x002e660000001000 */
[----:B------:R-:W4:Y:S01]  /*04e0*/  LDS R14, [R14] ;  /* 0x000000000e0e7984 */ /* 0x000f220000000800 */
[----:B---3--:R-:W-:Y:S02]  /*04f0*/  ULEA UR4, UR5, UR4, 0x18 ;  /* 0x0000000405047291 */ /* 0x008fe4000f8ec0ff */
[----:B------:R-:W-:Y:S01]  /*0500*/  UIADD3 UR5, UPT, UPT, UR13, 0x1, URZ ;  /* 0x000000010d057890 */ /* 0x000fe2000fffe0ff */
[----:B-1----:R-:W-:-:S04]  /*0510*/  VIADD R12, R15, 0xffffffe ;  /* 0x0ffffffe0f0c7836 */ /* 0x002fc80000000000 */
[----:B------:R1:W3:Y:S02]  /*0520*/  F2I.FTZ.U32.TRUNC.NTZ R13, R12 ;  /* 0x0000000c000d7305 */ /* 0x0002e4000021f000 */
[----:B-1----:R-:W-:Y:S02]  /*0530*/  IMAD.MOV.U32 R12, RZ, RZ, RZ ;  /* 0x000000ffff0c7224 */ /* 0x002fe400078e00ff */
[----:B---3--:R-:W-:Y:S02]  /*0540*/  IMAD.MOV R17, RZ, RZ, -R13 ;  /* 0x000000ffff117224 */ /* 0x008fe400078e0a0d */
[----:B0-----:R-:W-:Y:S02]  /*0550*/  VIADD R11, R9, UR6 ;  /* 0x00000006090b7c36 */ /* 0x001fe40008000000 */
[----:B------:R-:W-:Y:S02]  /*0560*/  IMAD R17, R17, UR6, RZ ;  /* 0x0000000611117c24 */ /* 0x000fe4000f8e02ff */
[----:B----4-:R-:W-:-:S02]  /*0570*/  IMAD R11, R0, R14, R11 ;  /* 0x0000000e000b7224 */ /* 0x010fc400078e020b */
[----:B------:R-:W-:Y:S01]  /*0580*/  IMAD.HI.U32 R16, R13, R17, R12 ;  /* 0x000000110d107227 */ /* 0x000fe200078e000c */
[----:B------:R-:W-:-:S05]  /*0590*/  LOP3.LUT R12, RZ, UR6, RZ, 0x33, !PT ;  /* 0x00000006ff0c7c12 */ /* 0x000fca000f8e33ff */
[----:B------:R-:W-:-:S04]  /*05a0*/  IMAD.HI.U32 R9, R16, R11, RZ ;  /* 0x0000000b10097227 */ /* 0x000fc800078e00ff */
[----:B------:R-:W-:-:S04]  /*05b0*/  IMAD.MOV R14, RZ, RZ, -R9 ;  /* 0x000000ffff0e7224 */ /* 0x000fc800078e0a09 */
[----:B------:R-:W-:-:S05]  /*05c0*/  IMAD R11, R14, UR6, R11 ;  /* 0x000000060e0b7c24 */ /* 0x000fca000f8e020b */
[----:B------:R-:W-:-:S13]  /*05d0*/  ISETP.GE.U32.AND P2, PT, R11, UR6, PT ;  /* 0x000000060b007c0c */ /* 0x000fda000bf46070 */
[----:B------:R-:W-:Y:S01]  /*05e0*/  @P2 VIADD R11, R11, -UR6 ;  /* 0x800000060b0b2c36 */ /* 0x000fe20008000000 */
[----:B------:R-:W-:-:S04]  /*05f0*/  ISETP.NE.U32.AND P2, PT, RZ, UR6, PT ;  /* 0x00000006ff007c0c */ /* 0x000fc8000bf45070 */
[----:B------:R-:W-:-:S13]  /*0600*/  ISETP.GE.U32.AND P3, PT, R11, UR6, PT ;  /* 0x000000060b007c0c */ /* 0x000fda000bf66070 */
[----:B------:R-:W-:-:S05]  /*0610*/  @P3 VIADD R11, R11, -UR6 ;  /* 0x800000060b0b3c36 */ /* 0x000fca0008000000 */
[----:B------:R-:W-:Y:S02]  /*0620*/  SEL R11, R12, R11, !P2 ;  /* 0x0000000b0c0b7207 */ /* 0x000fe40005000000 */
[----:B--2---:R-:W-:-:S04]  /*0630*/  @P1 SEL R10, R10, RZ, !P0 ;  /* 0x000000ff0a0a1207 */ /* 0x004fc80004000000 */
[----:B------:R-:W-:Y:S02]  /*0640*/  @P1 SHF.L.U32 R9, R11, R10, RZ ;  /* 0x0000000a0b091219 */ /* 0x000fe400000006ff */
[C---:B------:R-:W-:Y:S01]  /*0650*/  PRMT R10, R4.reuse, 0x9910, RZ ;  /* 0x00009910040a7816 */ /* 0x040fe200000000ff */
[----:B------:R-:W-:Y:S02]  /*0660*/  IMAD.U32 R4, R4, 0x10000, RZ ;  /* 0x0001000004047824 */ /* 0x000fe400078e00ff */
[----:B------:R-:W-:-:S03]  /*0670*/  @P1 IMAD.HI.U32 R16, R16, R9, RZ ;  /* 0x0000000910101227 */ /* 0x000fc600078e00ff */
[----:B------:R-:W-:Y:S01]  /*0680*/  LEA.HI.SX32 R4, R4, UR4, 0x12 ;  /* 0x0000000404047c11 */ /* 0x000fe2000f8f92ff */
[----:B------:R-:W-:-:S04]  /*0690*/  @P1 IMAD.MOV R16, RZ, RZ, -R16 ;  /* 0x000000ffff101224 */ /* 0x000fc800078e0a10 */
[----:B------:R-:W-:-:S05]  /*06a0*/  @P1 IMAD R9, R16, UR6, R9 ;  /* 0x0000000610091c24 */ /* 0x000fca000f8e0209 */
[----:B------:R-:W-:-:S04]  /*06b0*/  @P1 ISETP.GE.U32.AND P3, PT, R9, UR6, PT ;  /* 0x0000000609001c0c */ /* 0x000fc8000bf66070 */
[----:B------:R-:W-:-:S13]  /*06c0*/  @P1 PLOP3.LUT P4, PT, P3, PT, PT, 0x80, 0x8 ;  /* 0x000000000008181c */ /* 0x000fda0001f8f070 */
[----:B------:R-:W-:Y:S01]  /*06d0*/  @P4 VIADD R9, R9, -UR6 ;  /* 0x8000000609094c36 */ /* 0x000fe20008000000 */
[----:B------:R-:W-:-:S04]  /*06e0*/  PLOP3.LUT P4, PT, PT, PT, PT, 0x8, 0x80 ;  /* 0x000000000080781c */ /* 0x000fc80003f8e170 */
[----:B------:R-:W-:-:S04]  /*06f0*/  @P1 ISETP.GE.U32.AND P3, PT, R9, UR6, PT ;  /* 0x0000000609001c0c */ /* 0x000fc8000bf66070 */
[----:B------:R-:W-:-:S13]  /*0700*/  @P1 PLOP3.LUT P4, PT, P3, PT, PT, 0x80, 0x8 ;  /* 0x000000000008181c */ /* 0x000fda0001f8f070 */
[----:B------:R-:W-:-:S05]  /*0710*/  @P4 VIADD R9, R9, -UR6 ;  /* 0x8000000609094c36 */ /* 0x000fca0008000000 */
[----:B------:R-:W-:Y:S02]  /*0720*/  @P1 SEL R11, R12, R9, !P2 ;  /* 0x000000090c0b1207 */ /* 0x000fe40005000000 */
[----:B------:R-:W-:Y:S01]  /*0730*/  LEA R9, R10, UR4, 0x2 ;  /* 0x000000040a097c11 */ /* 0x000fe2000f8e10ff */
[----:B------:R-:W-:Y:S01]  /*0740*/  IMAD.U32 R10, RZ, RZ, UR5 ;  /* 0x00000005ff0a7e24 */ /* 0x000fe2000f8e00ff */
[----:B------:R-:W-:Y:S01]  /*0750*/  LEA R12, R5, UR4, 0x2 ;  /* 0x00000004050c7c11 */ /* 0x000fe2000f8e10ff */
[----:B------:R-:W-:Y:S04]  /*0760*/  STS [R4], R11 ;  /* 0x0000000b04007388 */ /* 0x000fe80000000800 */
[----:B------:R-:W0:Y:S04]  /*0770*/  LDS R9, [R9] ;  /* 0x0000000009097984 */ /* 0x000e280000000800 */
[----:B0-----:R1:W-:Y:S01]  /*0780*/  STS [R12], R9 ;  /* 0x000000090c007388 */ /* 0x0013e20000000800 */
[----:B------:R-:W-:Y:S06]  /*0790*/  BAR.SYNC.DEFER_BLOCKING 0x0 ;  /* 0x0000000000007b1d */ /* 0x000fec0000010000 */
.L_x_36:
[----:B------:R-:W2:Y:S01]  /*07a0*/  LDCU.U16 UR5, c[0x0][0x390] ;  /* 0x00007200ff0577ac */ /* 0x000ea20008000400 */
[----:B------:R-:W-:Y:S02]  /*07b0*/  UPRMT UR6, UR13, 0x9910, URZ ;  /* 0x000099100d067896 */ /* 0x000fe400080000ff */
[----:B--2---:R-:W-:-:S05]  /*07c0*/  UPRMT UR8, UR5, 0x9910, URZ ;  /* 0x0000991005087896 */ /* 0x004fca00080000ff */
[----:B------:R-:W-:Y:S02]  /*07d0*/  UMOV UR5, UR6 ;  /* 0x0000000600057c82 */ /* 0x000fe40008000000 */
[----:B------:R-:W-:Y:S02]  /*07e0*/  UMOV UR6, UR8 ;  /* 0x0000000800067c82 */ /* 0x000fe40008000000 */
[----:B------:R-:W-:-:S09]  /*07f0*/  UISETP.NE.AND UP0, UPT, UR6, UR5, UPT ;  /* 0x000000050600728c */ /* 0x000fd2000bf05270 */
[----:B------:R-:W-:Y:S05]  /*0800*/  BRA.U !UP0, `(.L_x_35) ;  /* 0x0000000908f07547 */ /* 0x000fea000b800000 */
[----:B------:R-:W2:Y:S01]  /*0810*/  LDCU.U8 UR5, c[0x0][0x3a0] ;  /* 0x00007400ff0577ac */ /* 0x000ea20008000000 */
[----:B------:R-:W3:Y:S01]  /*0820*/  LDC.U8 R19, c[0x0][0x3a0] ;  /* 0x0000e800ff137b82 */ /* 0x000ee20000000000 */
[----:B------:R-:W-:Y:S02]  /*0830*/  ISETP.GE.AND P3, PT, R7, RZ, PT ;  /* 0x000000ff0700720c */ /* 0x000fe40003f66270 */
[----:B-1----:R-:W-:Y:S01]  /*0840*/  IABS R12, R7 ;  /* 0x00000007000c7213 */ /* 0x002fe20000000000 */
[----:B------:R-:W1:Y:S04]  /*0850*/  LDCU UR8, c[0x0][0x394] ;  /* 0x00007280ff0877ac */ /* 0x000e680008000800 */
[----:B------:R-:W4:Y:S01]  /*0860*/  LDC R9, c[0x0][0x388] ;  /* 0x0000e200ff097b82 */ /* 0x000f220000000800 */
[----:B--2---:R-:W-:-:S04]  /*0870*/  UPRMT UR5, UR5, 0x8880, URZ ;  /* 0x0000888005057896 */ /* 0x004fc800080000ff */
[----:B------:R-:W-:Y:S02]  /*0880*/  UISETP.NE.AND UP0, UPT, UR5, URZ, UPT ;  /* 0x000000ff0500728c */ /* 0x000fe4000bf05270 */
[----:B------:R-:W-:-:S04]  /*0890*/  ULOP3.LUT UR5, URZ, UR12, URZ, 0x33, !UPT ;  /* 0x0000000cff057292 */ /* 0x000fc8000f8e33ff */
[----:B-1----:R-:W-:-:S13]  /*08a0*/  PLOP3.LUT P1, PT, PT, PT, UP0, 0x80, 0x8 ;  /* 0x000000000008781c */ /* 0x002fda0003f2f008 */
.L_x_37:
[----:B------:R-:W-:-:S04]  /*08b0*/  PRMT R16, R10, 0x9910, RZ ;  /* 0x000099100a107816 */ /* 0x000fc800000000ff */
[----:B--2-4-:R-:W-:-:S04]  /*08c0*/  SHF.R.S32.HI R4, RZ, R16, R9 ;  /* 0x00000010ff047219 */ /* 0x014fc80000011409 */
[----:B0-----:R-:W-:-:S04]  /*08d0*/  PRMT R5, R4, 0x9910, RZ ;  /* 0x0000991004057816 */ /* 0x001fc800000000ff */
[----:B------:R-:W-:-:S04]  /*08e0*/  IABS R11, R5 ;  /* 0x00000005000b7213 */ /* 0x000fc80000000000 */
[----:B------:R-:W0:Y:S08]  /*08f0*/  I2F.RP R13, R11 ;  /* 0x0000000b000d7306 */ /* 0x000e300000209400 */
[----:B0-----:R-:W0:Y:S02]  /*0900*/  MUFU.RCP R13, R13 ;  /* 0x0000000d000d7308 */ /* 0x001e240000001000 */
[----:B0-----:R-:W-:Y:S01]  /*0910*/  VIADD R14, R13, 0xffffffe ;  /* 0x0ffffffe0d0e7836 */ /* 0x001fe20000000000 */
[----:B------:R-:W-:-:S05]  /*0920*/  IABS R13, R7 ;  /* 0x00000007000d7213 */ /* 0x000fca0000000000 */
[----:B------:R0:W1:Y:S02]  /*0930*/  F2I.FTZ.U32.TRUNC.NTZ R15, R14 ;  /* 0x0000000e000f7305 */ /* 0x000064000021f000 */
[----:B0-----:R-:W-:Y:S02]  /*0940*/  IMAD.MOV.U32 R14, RZ, RZ, RZ ;  /* 0x000000ffff0e7224 */ /* 0x001fe400078e00ff */
[----:B-1----:R-:W-:-:S04]  /*0950*/  IMAD.MOV R18, RZ, RZ, -R15 ;  /* 0x000000ffff127224 */ /* 0x002fc800078e0a0f */
[----:B------:R-:W-:Y:S01]  /*0960*/  IMAD R17, R18, R11, RZ ;  /* 0x0000000b12117224 */ /* 0x000fe200078e02ff */
[----:B------:R-:W-:-:S03]  /*0970*/  IABS R18, R5 ;  /* 0x0000000500127213 */ /* 0x000fc60000000000 */
[----:B------:R-:W-:-:S04]  /*0980*/  IMAD.HI.U32 R15, R15, R17, R14 ;  /* 0x000000110f0f7227 */ /* 0x000fc800078e000e */
[----:B------:R-:W-:Y:S02]  /*0990*/  IMAD.MOV R17, RZ, RZ, -R18 ;  /* 0x000000ffff117224 */ /* 0x000fe400078e0a12 */
[----:B------:R-:W-:Y:S02]  /*09a0*/  IMAD.HI.U32 R12, R15, R12, RZ ;  /* 0x0000000c0f0c7227 */ /* 0x000fe400078e00ff */
[----:B------:R-:W0:Y:S02]  /*09b0*/  @P1 LDC.64 R14, c[0x0][0x398] ;  /* 0x0000e600ff0e1b82 */ /* 0x000e240000000a00 */
[----:B------:R-:W-:-:S05]  /*09c0*/  IMAD R12, R12, R17, R13 ;  /* 0x000000110c0c7224 */ /* 0x000fca00078e020d */
[----:B------:R-:W-:-:S13]  /*09d0*/  ISETP.GT.U32.AND P2, PT, R11, R12, PT ;  /* 0x0000000c0b00720c */ /* 0x000fda0003f44070 */
[----:B------:R-:W-:Y:S01]  /*09e0*/  @!P2 IMAD.IADD R12, R12, 0x1, -R11 ;  /* 0x000000010c0ca824 */ /* 0x000fe200078e0a0b */
[----:B------:R-:W-:-:S04]  /*09f0*/  ISETP.NE.AND P2, PT, R5, RZ, PT ;  /* 0x000000ff0500720c */ /* 0x000fc80003f45270 */
[----:B------:R-:W-:-:S13]  /*0a00*/  ISETP.GT.U32.AND P4, PT, R11, R12, PT ;  /* 0x0000000c0b00720c */ /* 0x000fda0003f84070 */
[----:B------:R-:W-:Y:S02]  /*0a10*/  @!P4 IMAD.IADD R12, R12, 0x1, -R11 ;  /* 0x000000010c0cc824 */ /* 0x000fe400078e0a0b */
[----:B------:R-:W-:Y:S02]  /*0a20*/  VIADD R11, R16, 0xffffffff ;  /* 0xffffffff100b7836 */ /* 0x000fe40000000000 */
[----:B------:R-:W-:Y:S01]  /*0a30*/  @!P3 IMAD.MOV R12, RZ, RZ, -R12 ;  /* 0x000000ffff0cb224 */ /* 0x000fe200078e0a0c */
[----:B------:R-:W-:-:S04]  /*0a40*/  @!P2 LOP3.LUT R12, RZ, R5, RZ, 0x33, !PT ;  /* 0x00000005ff0ca212 */ /* 0x000fc800078e33ff */
[----:B------:R-:W-:-:S05]  /*0a50*/  SHF.L.U32 R5, R12, R11, RZ ;  /* 0x0000000b0c057219 */ /* 0x000fca00000006ff */
[----:B------:R-:W-:-:S05]  /*0a60*/  @P1 IMAD.U32 R5, R5, 0x10000, RZ ;  /* 0x0001000005051824 */ /* 0x000fca00078e00ff */
[----:B0-----:R-:W-:-:S04]  /*0a70*/  @P1 LEA.HI.SX32 R14, P2, R5, R14, 0x12 ;  /* 0x0000000e050e1211 */ /* 0x001fc800078592ff */
[----:B------:R-:W-:-:S05]  /*0a80*/  @P1 LEA.HI.X.SX32 R15, R5, R15, 0x1, P2 ;  /* 0x0000000f050f1211 */ /* 0x000fca00010f0eff */
[----:B------:R0:W2:Y:S01]  /*0a90*/  @P1 LDG.E R5, desc[UR10][R14.64] ;  /* 0x0000000a0e051981 */ /* 0x0000a2000c1e1900 */
[----:B------:R-:W-:Y:S01]  /*0aa0*/  IMAD.MOV.U32 R11, RZ, RZ, -0x1 ;  /* 0xffffffffff0b7424 */ /* 0x000fe200078e00ff */
[----:B------:R-:W-:Y:S01]  /*0ab0*/  IADD3 R16, PT, PT, -R16, UR6, RZ ;  /* 0x0000000610107c10 */ /* 0x000fe2000fffe1ff */
[----:B------:R-:W1:Y:S01]  /*0ac0*/  I2F.U32.RP R18, UR8 ;  /* 0x0000000800127d06 */ /* 0x000e620008209000 */
[----:B------:R-:W-:Y:S02]  /*0ad0*/  SEL R17, R4, RZ, !P0 ;  /* 0x000000ff04117207 */ /* 0x000fe40004000000 */
[----:B------:R-:W-:Y:S02]  /*0ae0*/  SHF.L.U32 R16, R11, R16, RZ ;  /* 0x000000100b107219 */ /* 0x000fe400000006ff */
[----:B------:R-:W-:Y:S02]  /*0af0*/  PLOP3.LUT P4, PT, PT, PT, PT, 0x8, 0x80 ;  /* 0x000000000080781c */ /* 0x000fe40003f8e170 */
[----:B------:R-:W-:Y:S01]  /*0b00*/  LOP3.LUT R16, R16, R7, RZ, 0xc0, !PT ;  /* 0x0000000710107212 */ /* 0x000fe200078ec0ff */
[----:B0-----:R-:W-:-:S03]  /*0b10*/  IMAD.MOV.U32 R14, RZ, RZ, RZ ;  /* 0x000000ffff0e7224 */ /* 0x001fc600078e00ff */
[----:B------:R-:W-:Y:S01]  /*0b20*/  IADD3 R17, PT, PT, R16, R17, R7 ;  /* 0x0000001110117210 */ /* 0x000fe20007ffe007 */
[----:B------:R-:W-:Y:S01]  /*0b30*/  VIADD R16, R10, 0x1 ;  /* 0x000000010a107836 */ /* 0x000fe20000000000 */
[----:B-1----:R-:W0:Y:S03]  /*0b40*/  MUFU.RCP R18, R18 ;  /* 0x0000001200127308 */ /* 0x002e260000001000 */
[----:B------:R-:W-:Y:S02]  /*0b50*/  IMAD R4, R6, R4, R17 ;  /* 0x0000000406047224 */ /* 0x000fe400078e0211 */
[----:B------:R-:W-:Y:S02]  /*0b60*/  IMAD.U32 R12, R17, 0x10000, RZ ;  /* 0x00010000110c7824 */ /* 0x000fe400078e00ff */
[----:B------:R-:W-:-:S03]  /*0b70*/  IMAD.U32 R4, R4, 0x10000, RZ ;  /* 0x0001000004047824 */ /* 0x000fc600078e00ff */
[----:B------:R-:W-:Y:S02]  /*0b80*/  LEA.HI.SX32 R12, R12, UR4, 0x12 ;  /* 0x000000040c0c7c11 */ /* 0x000fe4000f8f92ff */
[----:B------:R-:W-:-:S04]  /*0b90*/  LEA.HI.SX32 R4, R4, UR4, 0x12 ;  /* 0x0000000404047c11 */ /* 0x000fc8000f8f92ff */
[----:B------:R-:W-:Y:S01]  /*0ba0*/  LDS R12, [R12] ;  /* 0x000000000c0c7984 */ /* 0x000fe20000000800 */
[----:B0-----:R-:W-:-:S03]  /*0bb0*/  VIADD R15, R18, 0xffffffe ;  /* 0x0ffffffe120f7836 */ /* 0x001fc60000000000 */
[----:B------:R-:W0:Y:S01]  /*0bc0*/  LDS R4, [R4] ;  /* 0x0000000004047984 */ /* 0x000e220000000800 */
[----:B------:R-:W-:Y:S02]  /*0bd0*/  PRMT R18, R16, 0x9910, RZ ;  /* 0x0000991010127816 */ /* 0x000fe400000000ff */
[----:B------:R-:W-:Y:S01]  /*0be0*/  LOP3.LUT R16, RZ, UR8, RZ, 0x33, !PT ;  /* 0x00000008ff107c12 */ /* 0x000fe2000f8e33ff */
[----:B------:R-:W1:Y:S02]  /*0bf0*/  F2I.FTZ.U32.TRUNC.NTZ R15, R15 ;  /* 0x0000000f000f7305 */ /* 0x000e64000021f000 */
[----:B-1----:R-:W-:-:S04]  /*0c00*/  IMAD.MOV R23, RZ, RZ, -R15 ;  /* 0x000000ffff177224 */ /* 0x002fc800078e0a0f */
[----:B------:R-:W-:-:S04]  /*0c10*/  IMAD R23, R23, UR8, RZ ;  /* 0x0000000817177c24 */ /* 0x000fc8000f8e02ff */
[----:B------:R-:W-:Y:S01]  /*0c20*/  IMAD.HI.U32 R14, R15, R23, R14 ;  /* 0x000000170f0e7227 */ /* 0x000fe200078e000e */
[----:B------:R-:W-:-:S04]  /*0c30*/  SHF.R.S32.HI R15, RZ, R18, R9 ;  /* 0x00000012ff0f7219 */ /* 0x000fc80000011409 */
[----:B------:R-:W-:Y:S01]  /*0c40*/  PRMT R20, R15, 0x9910, RZ ;  /* 0x000099100f147816 */ /* 0x000fe200000000ff */
[----:B0-----:R-:W-:-:S04]  /*0c50*/  VIADD R21, R4, UR8 ;  /* 0x0000000804157c36 */ /* 0x001fc80008000000 */
[----:B------:R-:W-:-:S04]  /*0c60*/  IMAD R21, R0, R12, R21 ;  /* 0x0000000c00157224 */ /* 0x000fc800078e0215 */
[----:B------:R-:W-:-:S04]  /*0c70*/  IMAD.HI.U32 R4, R14, R21, RZ ;  /* 0x000000150e047227 */ /* 0x000fc800078e00ff */
[----:B------:R-:W-:-:S04]  /*0c80*/  IMAD.MOV R4, RZ, RZ, -R4 ;  /* 0x000000ffff047224 */ /* 0x000fc800078e0a04 */
[----:B------:R-:W-:Y:S01]  /*0c90*/  IMAD R23, R4, UR8, R21 ;  /* 0x0000000804177c24 */ /* 0x000fe2000f8e0215 */
[----:B------:R-:W-:-:S04]  /*0ca0*/  IABS R21, R20 ;  /* 0x0000001400157213 */ /* 0x000fc80000000000 */
[----:B------:R-:W-:Y:S01]  /*0cb0*/  ISETP.GE.U32.AND P2, PT, R23, UR8, PT ;  /* 0x0000000817007c0c */ /* 0x000fe2000bf46070 */
[----:B------:R-:W0:-:S12]  /*0cc0*/  I2F.RP R12, R21 ;  /* 0x00000015000c7306 */ /* 0x000e180000209400 */
[----:B------:R-:W-:Y:S01]  /*0cd0*/  @P2 VIADD R23, R23, -UR8 ;  /* 0x8000000817172c36 */ /* 0x000fe20008000000 */
[----:B------:R-:W-:Y:S01]  /*0ce0*/  ISETP.NE.U32.AND P2, PT, RZ, UR8, PT ;  /* 0x00000008ff007c0c */ /* 0x000fe2000bf45070 */
[----:B0-----:R-:W0:Y:S03]  /*0cf0*/  MUFU.RCP R12, R12 ;  /* 0x0000000c000c7308 */ /* 0x001e260000001000 */
[----:B------:R-:W-:-:S13]  /*0d00*/  ISETP.GE.U32.AND P3, PT, R23, UR8, PT ;  /* 0x0000000817007c0c */ /* 0x000fda000bf66070 */
[----:B------:R-:W-:-:S05]  /*0d10*/  @P3 VIADD R23, R23, -UR8 ;  /* 0x8000000817173c36 */ /* 0x000fca0008000000 */
[----:B------:R-:W-:Y:S02]  /*0d20*/  SEL R22, R16, R23, !P2 ;  /* 0x0000001710167207 */ /* 0x000fe40005000000 */
[----:B--2---:R-:W-:-:S04]  /*0d30*/  @P1 SEL R5, R5, RZ, !P0 ;  /* 0x000000ff05051207 */ /* 0x004fc80004000000 */
[----:B------:R-:W-:Y:S01]  /*0d40*/  @P1 SHF.L.U32 R23, R22, R5, RZ ;  /* 0x0000000516171219 */ /* 0x000fe200000006ff */
[----:B0-----:R-:W-:Y:S01]  /*0d50*/  VIADD R5, R12, 0xffffffe ;  /* 0x0ffffffe0c057836 */ /* 0x001fe20000000000 */
[----:B------:R-:W-:-:S03]  /*0d60*/  IABS R12, R20 ;  /* 0x00000014000c7213 */ /* 0x000fc60000000000 */
[----:B------:R-:W-:Y:S02]  /*0d70*/  @P1 IMAD.HI.U32 R4, R14, R23, RZ ;  /* 0x000000170e041227 */ /* 0x000fe400078e00ff */
[----:B------:R-:W0:Y:S02]  /*0d80*/  F2I.FTZ.U32.TRUNC.NTZ R5, R5 ;  /* 0x0000000500057305 */ /* 0x000e24000021f000 */
[----:B------:R-:W-:-:S04]  /*0d90*/  @P1 IMAD.MOV R4, RZ, RZ, -R4 ;  /* 0x000000ffff041224 */ /* 0x000fc800078e0a04 */
[----:B------:R-:W-:-:S05]  /*0da0*/  @P1 IMAD R23, R4, UR8, R23 ;  /* 0x0000000804171c24 */ /* 0x000fca000f8e0217 */
[----:B------:R-:W-:-:S04]  /*0db0*/  @P1 ISETP.GE.U32.AND P3, PT, R23, UR8, PT ;  /* 0x0000000817001c0c */ /* 0x000fc8000bf66070 */
[----:B------:R-:W-:Y:S01]  /*0dc0*/  @P1 PLOP3.LUT P4, PT, P3, PT, PT, 0x80, 0x8 ;  /* 0x000000000008181c */ /* 0x000fe20001f8f070 */
[----:B0-----:R-:W-:-:S04]  /*0dd0*/  IMAD.MOV R4, RZ, RZ, -R5 ;  /* 0x000000ffff047224 */ /* 0x001fc800078e0a05 */
[----:B------:R-:W-:Y:S02]  /*0de0*/  IMAD R25, R4, R21, RZ ;  /* 0x0000001504197224 */ /* 0x000fe400078e02ff */
[----:B------:R-:W-:-:S04]  /*0df0*/  IMAD.MOV.U32 R4, RZ, RZ, RZ ;  /* 0x000000ffff047224 */ /* 0x000fc800078e00ff */
[----:B------:R-:W-:-:S04]  /*0e00*/  IMAD.HI.U32 R5, R5, R25, R4 ;  /* 0x0000001905057227 */ /* 0x000fc800078e0004 */
[----:B------:R-:W-:Y:S01]  /*0e10*/  @P4 VIADD R23, R23, -UR8 ;  /* 0x8000000817174c36 */ /* 0x000fe20008000000 */
[----:B------:R-:W-:Y:S01]  /*0e20*/  PLOP3.LUT P4, PT, PT, PT, PT, 0x8, 0x80 ;  /* 0x000000000080781c */ /* 0x000fe20003f8e170 */
[----:B------:R-:W-:Y:S02]  /*0e30*/  IMAD.MOV R4, RZ, RZ, -R12 ;  /* 0x000000ffff047224 */ /* 0x000fe400078e0a0c */
[----:B------:R-:W-:Y:S01]  /*0e40*/  IMAD.MOV.U32 R12, RZ, RZ, R13 ;  /* 0x000000ffff0c7224 */ /* 0x000fe200078e000d */
[----:B------:R-:W-:-:S03]  /*0e50*/  @P1 ISETP.GE.U32.AND P3, PT, R23, UR8, PT ;  /* 0x0000000817001c0c */ /* 0x000fc6000bf66070 */
[----:B------:R-:W-:Y:S01]  /*0e60*/  IMAD.HI.U32 R24, R5, R12, RZ ;  /* 0x0000000c05187227 */ /* 0x000fe200078e00ff */
[----:B------:R-:W-:-:S03]  /*0e70*/  @P1 PLOP3.LUT P4, PT, P3, PT, PT, 0x80, 0x8 ;  /* 0x000000000008181c */ /* 0x000fc60001f8f070 */
[C---:B------:R-:W-:Y:S01]  /*0e80*/  VIADD R5, R17.reuse, UR9 ;  /* 0x0000000911057c36 */ /* 0x040fe20008000000 */
[----:B------:R-:W-:Y:S01]  /*0e90*/  PRMT R17, R17, 0x9910, RZ ;  /* 0x0000991011117816 */ /* 0x000fe200000000ff */
[----:B------:R-:W-:Y:S02]  /*0ea0*/  IMAD R24, R24, R4, R13 ;  /* 0x0000000418187224 */ /* 0x000fe400078e020d */
[----:B------:R-:W-:-:S03]  /*0eb0*/  IMAD.U32 R4, R5, 0x10000, RZ ;  /* 0x0001000005047824 */ /* 0x000fc600078e00ff */
[----:B------:R-:W-:Y:S02]  /*0ec0*/  ISETP.GT.U32.AND P3, PT, R21, R24, PT ;  /* 0x000000181500720c */ /* 0x000fe40003f64070 */
[----:B------:R-:W-:Y:S01]  /*0ed0*/  LEA.HI.SX32 R25, R4, UR4, 0x12 ;  /* 0x0000000404197c11 */ /* 0x000fe2000f8f92ff */
[----:B------:R-:W-:Y:S01]  /*0ee0*/  @P4 VIADD R23, R23, -UR8 ;  /* 0x8000000817174c36 */ /* 0x000fe20008000000 */
[----:B------:R-:W-:Y:S02]  /*0ef0*/  PRMT R4, R5, 0x9910, RZ ;  /* 0x0000991005047816 */ /* 0x000fe400000000ff */
[----:B---3--:R-:W-:Y:S01]  /*0f00*/  PRMT R5, R19, 0x8880, RZ ;  /* 0x0000888013057816 */ /* 0x008fe200000000ff */
[----:B------:R-:W-:Y:S01]  /*0f10*/  STS [R25], R22 ;  /* 0x0000001619007388 */ /* 0x000fe20000000800 */
[----:B------:R-:W-:Y:S02]  /*0f20*/  @P1 SEL R23, R16, R23, !P2 ;  /* 0x0000001710171207 */ /* 0x000fe40005000000 */
[----:B------:R-:W-:-:S02]  /*0f30*/  LEA R13, R4, UR4, 0x2 ;  /* 0x00000004040d7c11 */ /* 0x000fc4000f8e10ff */
[----:B------:R-:W-:Y:S01]  /*0f40*/  ISETP.NE.AND P4, PT, R20, RZ, PT ;  /* 0x000000ff1400720c */ /* 0x000fe20003f85270 */
[----:B------:R-:W-:Y:S01]  /*0f50*/  @P1 STS [R25], R23 ;  /* 0x0000001719001388 */ /* 0x000fe20000000800 */
[----:B------:R-:W-:Y:S01]  /*0f60*/  @!P3 IMAD.IADD R24, R24, 0x1, -R21 ;  /* 0x000000011818b824 */ /* 0x000fe200078e0a15 */
[----:B------:R-:W-:Y:S02]  /*0f70*/  ISETP.NE.AND P1, PT, R5, RZ, PT ;  /* 0x000000ff0500720c */ /* 0x000fe40003f25270 */
[----:B------:R-:W0:Y:S01]  /*0f80*/  LDS R13, [R13] ;  /* 0x000000000d0d7984 */ /* 0x000e220000000800 */
[----:B------:R-:W-:Y:S02]  /*0f90*/  ISETP.GE.AND P3, PT, R7, RZ, PT ;  /* 0x000000ff0700720c */ /* 0x000fe40003f66270 */
[----:B------:R-:W-:-:S08]  /*0fa0*/  ISETP.GT.U32.AND P5, PT, R21, R24, PT ;  /* 0x000000181500720c */ /* 0x000fd00003fa4070 */
[----:B------:R-:W1:Y:S05]  /*0fb0*/  @P1 LDC.64 R4, c[0x0][0x398] ;  /* 0x0000e600ff041b82 */ /* 0x000e6a0000000a00 */
[----:B------:R-:W-:Y:S02]  /*0fc0*/  @!P5 IMAD.IADD R24, R24, 0x1, -R21 ;  /* 0x000000011818d824 */ /* 0x000fe400078e0a15 */
[----:B------:R-:W-:Y:S02]  /*0fd0*/  VIADD R21, R18, 0xffffffff ;  /* 0xffffffff12157836 */ /* 0x000fe40000000000 */
[----:B------:R-:W-:Y:S01]  /*0fe0*/  @!P3 IMAD.MOV R24, RZ, RZ, -R24 ;  /* 0x000000ffff18b224 */ /* 0x000fe200078e0a18 */
[----:B------:R-:W-:-:S02]  /*0ff0*/  @!P4 LOP3.LUT R24, RZ, R20, RZ, 0x33, !PT ;  /* 0x00000014ff18c212 */ /* 0x000fc400078e33ff */
[----:B------:R-:W-:Y:S02]  /*1000*/  LEA R20, R17, UR4, 0x2 ;  /* 0x0000000411147c11 */ /* 0x000fe4000f8e10ff */
[----:B------:R-:W-:-:S05]  /*1010*/  SHF.L.U32 R21, R24, R21, RZ ;  /* 0x0000001518157219 */ /* 0x000fca00000006ff */
[----:B------:R-:W-:-:S05]  /*1020*/  @P1 IMAD.U32 R21, R21, 0x10000, RZ ;  /* 0x0001000015151824 */ /* 0x000fca00078e00ff */
[----:B-1----:R-:W-:-:S04]  /*1030*/  @P1 LEA.HI.SX32 R4, P4, R21, R4, 0x12 ;  /* 0x0000000415041211 */ /* 0x002fc800078992ff */
[----:B------:R-:W-:Y:S01]  /*1040*/  @P1 LEA.HI.X.SX32 R5, R21, R5, 0x1, P4 ;  /* 0x0000000515051211 */ /* 0x000fe200020f0eff */
[----:B0-----:R0:W-:Y:S01]  /*1050*/  STS [R20], R13 ;  /* 0x0000000d14007388 */ /* 0x0011e20000000800 */
[----:B------:R-:W-:Y:S06]  /*1060*/  BAR.SYNC.DEFER_BLOCKING 0x0 ;  /* 0x0000000000007b1d */ /* 0x000fec0000010000 */
[----:B------:R1:W2:Y:S01]  /*1070*/  @P1 LDG.E R4, desc[UR10][R4.64] ;  /* 0x0000000a04041981 */ /* 0x0002a2000c1e1900 */
[----:B------:R-:W-:Y:S01]  /*1080*/  IADD3 R18, PT, PT, -R18, UR6, RZ ;  /* 0x0000000612127c10 */ /* 0x000fe2000fffe1ff */
[----:B------:R-:W-:Y:S01]  /*1090*/  VIADD R10, R10, 0x2 ;  /* 0x000000020a0a7836 */ /* 0x000fe20000000000 */
[----:B------:R-:W-:-:S02]  /*10a0*/  PLOP3.LUT P5, PT, PT, PT, PT, 0x8, 0x80 ;  /* 0x000000000080781c */ /* 0x000fc40003fae170 */
[----:B------:R-:W-:Y:S02]  /*10b0*/  SHF.L.U32 R18, R11, R18, RZ ;  /* 0x000000120b127219 */ /* 0x000fe400000006ff */
[----:B------:R-:W-:Y:S02]  /*10c0*/  SEL R11, R15, RZ, !P0 ;  /* 0x000000ff0f0b7207 */ /* 0x000fe40004000000 */
[----:B------:R-:W-:-:S04]  /*10d0*/  LOP3.LUT R18, R18, R7, RZ, 0xc0, !PT ;  /* 0x0000000712127212 */ /* 0x000fc800078ec0ff */
[----:B------:R-:W-:-:S05]  /*10e0*/  IADD3 R11, PT, PT, R18, R11, R7 ;  /* 0x0000000b120b7210 */ /* 0x000fca0007ffe007 */
[----:B------:R-:W-:Y:S02]  /*10f0*/  IMAD R17, R6, R15, R11 ;  /* 0x0000000f06117224 */ /* 0x000fe400078e020b */
[----:B------:R-:W-:Y:S02]  /*1100*/  IMAD.U32 R15, R11, 0x10000, RZ ;  /* 0x000100000b0f7824 */ /* 0x000fe400078e00ff */
[----:B------:R-:W-:-:S03]  /*1110*/  IMAD.U32 R17, R17, 0x10000, RZ ;  /* 0x0001000011117824 */ /* 0x000fc600078e00ff */
[----:B------:R-:W-:Y:S02]  /*1120*/  LEA.HI.SX32 R15, R15, UR4, 0x12 ;  /* 0x000000040f0f7c11 */ /* 0x000fe4000f8f92ff */
[----:B0-----:R-:W-:-:S04]  /*1130*/  LEA.HI.SX32 R13, R17, UR4, 0x12 ;  /* 0x00000004110d7c11 */ /* 0x001fc8000f8f92ff */
[----:B------:R-:W-:Y:S04]  /*1140*/  LDS R15, [R15] ;  /* 0x000000000f0f7984 */ /* 0x000fe80000000800 */
[----:B------:R-:W1:Y:S02]  /*1150*/  LDS R13, [R13] ;  /* 0x000000000d0d7984 */ /* 0x000e640000000800 */
[----:B-1----:R-:W-:-:S04]  /*1160*/  VIADD R5, R13, UR8 ;  /* 0x000000080d057c36 */ /* 0x002fc80008000000 */
[----:B------:R-:W-:-:S04]  /*1170*/  IMAD R5, R0, R15, R5 ;  /* 0x0000000f00057224 */ /* 0x000fc800078e0205 */
[----:B------:R-:W-:-:S04]  /*1180*/  IMAD.HI.U32 R17, R14, R5, RZ ;  /* 0x000000050e117227 */ /* 0x000fc800078e00ff */
[----:B------:R-:W-:-:S04]  /*1190*/  IMAD.MOV R18, RZ, RZ, -R17 ;  /* 0x000000ffff127224 */ /* 0x000fc800078e0a11 */
[----:B------:R-:W-:-:S05]  /*11a0*/  IMAD R5, R18, UR8, R5 ;  /* 0x0000000812057c24 */ /* 0x000fca000f8e0205 */
[----:B------:R-:W-:-:S13]  /*11b0*/  ISETP.GE.U32.AND P4, PT, R5, UR8, PT ;  /* 0x0000000805007c0c */ /* 0x000fda000bf86070 */
[----:B------:R-:W-:-:S05]  /*11c0*/  @P4 VIADD R5, R5, -UR8 ;  /* 0x8000000805054c36 */ /* 0x000fca0008000000 */
[----:B------:R-:W-:-:S13]  /*11d0*/  ISETP.GE.U32.AND P4, PT, R5, UR8, PT ;  /* 0x0000000805007c0c */ /* 0x000fda000bf86070 */
[----:B------:R-:W-:-:S05]  /*11e0*/  @P4 VIADD R5, R5, -UR8 ;  /* 0x8000000805054c36 */ /* 0x000fca0008000000 */
[----:B------:R-:W-:Y:S02]  /*11f0*/  SEL R15, R16, R5, !P2 ;  /* 0x00000005100f7207 */ /* 0x000fe40005000000 */
[----:B--2---:R-:W-:-:S04]  /*1200*/  @P1 SEL R4, R4, RZ, !P0 ;  /* 0x000000ff04041207 */ /* 0x004fc80004000000 */
[----:B------:R-:W-:Y:S01]  /*1210*/  @P1 SHF.L.U32 R5, R15, R4, RZ ;  /* 0x000000040f051219 */ /* 0x000fe200000006ff */
[----:B------:R-:W-:-:S04]  /*1220*/  VIADD R4, R11, UR9 ;  /* 0x000000090b047c36 */ /* 0x000fc80008000000 */
[----:B------:R-:W-:Y:S01]  /*1230*/  @P1 IMAD.HI.U32 R14, R14, R5, RZ ;  /* 0x000000050e0e1227 */ /* 0x000fe200078e00ff */
[----:B------:R-:W-:-:S03]  /*1240*/  PRMT R13, R4, 0x9910, RZ ;  /* 0x00009910040d7816 */ /* 0x000fc600000000ff */
[----:B------:R-:W-:Y:S01]  /*1250*/  @P1 IMAD.MOV R14, RZ, RZ, -R14 ;  /* 0x000000ffff0e1224 */ /* 0x000fe200078e0a0e */
[----:B------:R-:W-:Y:S01]  /*1260*/  LEA R13, R13, UR4, 0x2 ;  /* 0x000000040d0d7c11 */ /* 0x000fe2000f8e10ff */
[----:B------:R-:W-:Y:S02]  /*1270*/  IMAD.U32 R4, R4, 0x10000, RZ ;  /* 0x0001000004047824 */ /* 0x000fe400078e00ff */
[----:B------:R-:W-:-:S03]  /*1280*/  @P1 IMAD R5, R14, UR8, R5 ;  /* 0x000000080e051c24 */ /* 0x000fc6000f8e0205 */
[----:B------:R-:W-:Y:S02]  /*1290*/  LEA.HI.SX32 R14, R4, UR4, 0x12 ;  /* 0x00000004040e7c11 */ /* 0x000fe4000f8f92ff */
[----:B------:R-:W-:Y:S02]  /*12a0*/  @P1 ISETP.GE.U32.AND P4, PT, R5, UR8, PT ;  /* 0x0000000805001c0c */ /* 0x000fe4000bf86070 */
[----:B------:R-:W-:Y:S01]  /*12b0*/  PRMT R4, R11, 0x9910, RZ ;  /* 0x000099100b047816 */ /* 0x000fe200000000ff */
[----:B------:R-:W-:Y:S01]  /*12c0*/  STS [R14], R15 ;  /* 0x0000000f0e007388 */ /* 0x000fe20000000800 */
[----:B------:R-:W-:Y:S01]  /*12d0*/  @P1 PLOP3.LUT P5, PT, P4, PT, PT, 0x80, 0x8 ;  /* 0x000000000008181c */ /* 0x000fe200027af070 */
[----:B------:R-:W-:Y:S01]  /*12e0*/  VIADD R11, R10, UR5 ;  /* 0x000000050a0b7c36 */ /* 0x000fe20008000000 */
[----:B------:R-:W-:-:S04]  /*12f0*/  LEA R4, R4, UR4, 0x2 ;  /* 0x0000000404047c11 */ /* 0x000fc8000f8e10ff */
[----:B------:R-:W-:-:S07]  /*1300*/  PRMT R11, R11, 0x9910, RZ ;  /* 0x000099100b0b7816 */ /* 0x000fce00000000ff */
[----:B------:R-:W-:Y:S01]  /*1310*/  @P5 VIADD R5, R5, -UR8 ;  /* 0x8000000805055c36 */ /* 0x000fe20008000000 */
[----:B------:R-:W-:-:S04]  /*1320*/  PLOP3.LUT P5, PT, PT, PT, PT, 0x8, 0x80 ;  /* 0x000000000080781c */ /* 0x000fc80003fae170 */
[----:B------:R-:W-:-:S04]  /*1330*/  @P1 ISETP.GE.U32.AND P4, PT, R5, UR8, PT ;  /* 0x0000000805001c0c */ /* 0x000fc8000bf86070 */
[----:B------:R-:W-:-:S13]  /*1340*/  @P1 PLOP3.LUT P5, PT, P4, PT, PT, 0x80, 0x8 ;  /* 0x000000000008181c */ /* 0x000fda00027af070 */
[----:B------:R-:W-:-:S05]  /*1350*/  @P5 VIADD R5, R5, -UR8 ;  /* 0x8000000805055c36 */ /* 0x000fca0008000000 */
[----:B------:R-:W-:Y:S02]  /*1360*/  @P1 SEL R5, R16, R5, !P2 ;  /* 0x0000000510051207 */ /* 0x000fe40005000000 */
[----:B------:R-:W-:-:S03]  /*1370*/  ISETP.NE.AND P2, PT, R11, RZ, PT ;  /* 0x000000ff0b00720c */ /* 0x000fc60003f45270 */
[----:B------:R-:W-:Y:S04]  /*1380*/  @P1 STS [R14], R5 ;  /* 0x000000050e001388 */ /* 0x000fe80000000800 */
[----:B------:R-:W0:Y:S04]  /*1390*/  LDS R13, [R13] ;  /* 0x000000000d0d7984 */ /* 0x000e280000000800 */
[----:B0-----:R2:W-:Y:S01]  /*13a0*/  STS [R4], R13 ;  /* 0x0000000d04007388 */ /* 0x0015e20000000800 */
[----:B------:R-:W-:Y:S06]  /*13b0*/  BAR.SYNC.DEFER_BLOCKING 0x0 ;  /* 0x0000000000007b1d */ /* 0x000fec0000010000 */
[----:B------:R-:W-:Y:S05]  /*13c0*/  @P2 BRA `(.L_x_37) ;  /* 0xfffffff400382947 */ /* 0x000fea000383ffff */
.L_x_35:
[----:B0-----:R-:W0:Y:S04]  /*13d0*/  LDS R5, [R8] ;  /* 0x0000000008057984 */ /* 0x001e280000000800 */
[----:B0-----:R-:W-:Y:S01]  /*13e0*/  STG.E desc[UR10][R2.64], R5 ;  /* 0x0000000502007986 */ /* 0x001fe2000c10190a */
[----:B------:R-:W-:Y:S05]  /*13f0*/  EXIT ;  /* 0x000000000000794d */ /* 0x000fea0003800000 */
        .weak           $__internal_1_$__cuda_sm20_rem_s16
        .type           $__internal_1_$__cuda_sm20_rem_s16,@function
        .size           $__internal_1_$__cuda_sm20_rem_s16,(.L_x_44 - $__internal_1_$__cuda_sm20_rem_s16)
$__internal_1_$__cuda_sm20_rem_s16:
[----:B------:R-:W-:Y:S01]  /*1400*/  IABS R16, R11 ;  /* 0x0000000b00107213 */ /* 0x000fe20000000000 */
[----:B------:R-:W-:Y:S01]  /*1410*/  IMAD.MOV.U32 R14, RZ, RZ, 0x4b800000 ;  /* 0x4b800000ff0e7424 */ /* 0x000fe200078e00ff */
[----:B------:R-:W-:Y:S02]  /*1420*/  IABS R17, R12 ;  /* 0x0000000c00117213 */ /* 0x000fe40000000000 */
[----:B------:R-:W0:Y:S01]  /*1430*/  I2F.U16 R13, R16 ;  /* 0x00000010000d7306 */ /* 0x000e220000101000 */
[----:B------:R-:W-:Y:S02]  /*1440*/  SHF.R.U32.HI R12, RZ, 0x1f, R12 ;  /* 0x0000001fff0c7819 */ /* 0x000fe4000001160c */
[C---:B0-----:R-:W-:Y:S02]  /*1450*/  FSETP.GEU.AND P3, PT, |R13|.reuse, 1.175494350822287508e-38, PT ;  /* 0x008000000d00780b */ /* 0x041fe40003f6e200 */
[----:B------:R-:W-:Y:S02]  /*1460*/  FSETP.GT.AND P2, PT, |R13|, 8.50705917302346158658e+37, PT ;  /* 0x7e8000000d00780b */ /* 0x000fe40003f44200 */
[----:B------:R-:W-:-:S04]  /*1470*/  FSEL R14, R14, 1, !P3 ;  /* 0x3f8000000e0e7808 */ /* 0x000fc80005800000 */
[----:B------:R-:W-:Y:S02]  /*1480*/  FSEL R14, R14, 0.25, !P2 ;  /* 0x3e8000000e0e7808 */ /* 0x000fe40005000000 */
[----:B------:R-:W-:-:S03]  /*1490*/  ISETP.NE.AND P2, PT, R11, RZ, PT ;  /* 0x000000ff0b00720c */ /* 0x000fc60003f45270 */
[----:B------:R-:W-:Y:S02]  /*14a0*/  FMUL R15, R13, R14 ;  /* 0x0000000e0d0f7220 */ /* 0x000fe40000400000 */
[----:B------:R-:W-:Y:S08]  /*14b0*/  I2F.U16.RZ R13, R17 ;  /* 0x00000011000d7306 */ /* 0x000ff0000010d000 */
[----:B------:R-:W0:Y:S02]  /*14c0*/  MUFU.RCP R15, R15 ;  /* 0x0000000f000f7308 */ /* 0x000e240000001000 */
[----:B0-----:R-:W-:-:S04]  /*14d0*/  FMUL R14, R14, R15 ;  /* 0x0000000f0e0e7220 */ /* 0x001fc80000400000 */
[----:B------:R-:W-:-:S04]  /*14e0*/  VIADD R14, R14, 0x2 ;  /* 0x000000020e0e7836 */ /* 0x000fc80000000000 */
[----:B------:R-:W-:Y:S01]  /*14f0*/  FMUL.RZ R13, R13, R14 ;  /* 0x0000000e0d0d7220 */ /* 0x000fe2000040c000 */
[----:B------:R-:W-:Y:S01]  /*1500*/  IABS R14, R11 ;  /* 0x0000000b000e7213 */ /* 0x000fe20000000000 */
[----:B------:R-:W-:-:S04]  /*1510*/  IMAD.MOV R11, RZ, RZ, -R12 ;  /* 0x000000ffff0b7224 */ /* 0x000fc800078e0a0c */
[----:B------:R-:W0:Y:S01]  /*1520*/  F2I.U32.TRUNC.NTZ R13, R13 ;  /* 0x0000000d000d7305 */ /* 0x000e22000020f000 */
[----:B------:R-:W-:Y:S01]  /*1530*/  IMAD.MOV R16, RZ, RZ, -R14 ;  /* 0x000000ffff107224 */ /* 0x000fe200078e0a0e */
[----:B0-----:R-:W-:-:S05]  /*1540*/  LOP3.LUT R14, R13, 0xffff, RZ, 0xc0, !PT ;  /* 0x0000ffff0d0e7812 */ /* 0x001fca00078ec0ff */
[----:B------:R-:W-:-:S05]  /*1550*/  IMAD R14, R14, R16, R17 ;  /* 0x000000100e0e7224 */ /* 0x000fca00078e0211 */
[----:B------:R-:W-:-:S05]  /*1560*/  LOP3.LUT R11, R11, R14, RZ, 0x3c, !PT ;  /* 0x0000000e0b0b7212 */ /* 0x000fca00078e3cff */
[----:B------:R-:W-:Y:S02]  /*1570*/  IMAD.IADD R12, R12, 0x1, R11 ;  /* 0x000000010c0c7824 */ /* 0x000fe400078e020b */
[----:B------:R-:W-:Y:S02]  /*1580*/  IMAD.MOV.U32 R11, RZ, RZ, 0x0 ;  /* 0x00000000ff0b7424 */ /* 0x000fe400078e00ff */
[----:B------:R-:W-:Y:S02]  /*1590*/  @!P2 IMAD.MOV.U32 R12, RZ, RZ, -0x1 ;  /* 0xffffffffff0ca424 */ /* 0x000fe400078e00ff */
[----:B------:R-:W-:Y:S05]  /*15a0*/  RET.REL.NODEC R10 `(_Z15MulSMNTTKernel2PjisssiPKjb) ;  /* 0xffffffe80a947950 */ /* 0x000fea0003c3ffff */
.L_x_38:
        /* <DEDUP_REMOVED lines=13> */
.L_x_44:


//--------------------- .text._Z15MulSMNTTKernel1PjssssiPKjb --------------------------
	.section	.text._Z15MulSMNTTKernel1PjssssiPKjb,"ax",@progbits
	.align	128
        .global         _Z15MulSMNTTKernel1PjssssiPKjb
        .type           _Z15MulSMNTTKernel1PjssssiPKjb,@function
        .size           _Z15MulSMNTTKernel1PjssssiPKjb,(.L_x_48 - _Z15MulSMNTTKernel1PjssssiPKjb)
        .other          _Z15MulSMNTTKernel1PjssssiPKjb,@"STO_CUDA_ENTRY STV_DEFAULT"
_Z15MulSMNTTKernel1PjssssiPKjb:
.text._Z15MulSMNTTKernel1PjssssiPKjb:
[----:B------:R-:W-:Y:S01]  /*0000*/  LDC R1, c[0x0][0x37c] ;  /* 0x0000df00ff017b82 */ /* 0x000fe20000000800 */
[----:B------:R-:W0:Y:S07]  /*0010*/  S2R R6, SR_TID.X ;  /* 0x0000000000067919 */ /* 0x000e2e0000002100 */
[----:B------:R-:W0:Y:S02]  /*0020*/  LDC R9, c[0x0][0x360] ;  /* 0x0000d800ff097b82 */ /* 0x000e240000000800 */
[----:B0-----:R-:W-:-:S13]  /*0030*/  ISETP.GE.U32.AND P0, PT, R6, R9, PT ;  /* 0x000000090600720c */ /* 0x001fda0003f06070 */
[----:B------:R-:W-:Y:S05]  /*0040*/  @P0 EXIT ;  /* 0x000000000000094d */ /* 0x000fea0003800000 */
[----:B------:R-:W0:Y:S01]  /*0050*/  LDC R0, c[0x0][0x370] ;  /* 0x0000dc00ff007b82 */ /* 0x000e220000000800 */
[----:B------:R-:W1:Y:S01]  /*0060*/  S2R R12, SR_CTAID.X ;  /* 0x00000000000c7919 */ /* 0x000e620000002500 */
[----:B------:R-:W2:Y:S01]  /*0070*/  LDCU.64 UR4, c[0x0][0x380] ;  /* 0x00007000ff0477ac */ /* 0x000ea20008000a00 */
[----:B------:R-:W3:Y:S05]  /*0080*/  LDCU.64 UR6, c[0x0][0x358] ;  /* 0x00006b00ff0677ac */ /* 0x000eea0008000a00 */
[----:B------:R-:W4:Y:S01]  /*0090*/  LDC.U16 R7, c[0x0][0x38c] ;  /* 0x0000e300ff077b82 */ /* 0x000f220000000400 */
[----:B0-----:R-:W-:-:S13]  /*00a0*/  ISETP.GE.U32.AND P0, PT, R9, R0, PT ;  /* 0x000000000900720c */ /* 0x001fda0003f06070 */
[----:B------:R-:W0:Y:S01]  /*00b0*/  @P0 LDC.U16 R3, c[0x0][0x38a] ;  /* 0x0000e280ff030b82 */ /* 0x000e220000000400 */
[----:B------:R-:W-:-:S07]  /*00c0*/  @P0 VIADD R0, R0, 0xffff ;  /* 0x0000ffff00000836 */ /* 0x000fce0000000000 */
[----:B------:R-:W5:Y:S01]  /*00d0*/  @!P0 LDC R2, c[0x0][0x388] ;  /* 0x0000e200ff028b82 */ /* 0x000f620000000800 */
[----:B0-----:R-:W-:-:S05]  /*00e0*/  @P0 SHF.R.U32.HI R5, RZ, R3, R6 ;  /* 0x00000003ff050219 */ /* 0x001fca0000011606 */
[----:B-1----:R-:W-:Y:S01]  /*00f0*/  @P0 IMAD R0, R5, R0, R12 ;  /* 0x0000000005000224 */ /* 0x002fe200078e020c */
[----:B-----5:R-:W-:-:S04]  /*0100*/  @!P0 LOP3.LUT R5, R2, 0xffff, RZ, 0xc0, !PT ;  /* 0x0000ffff02058812 */ /* 0x020fc800078ec0ff */
[----:B------:R-:W-:Y:S02]  /*0110*/  @P0 SHF.L.U32 R3, R0, R3, RZ ;  /* 0x0000000300030219 */ /* 0x000fe400000006ff */
[----:B------:R-:W-:-:S03]  /*0120*/  @!P0 SHF.L.U32 R5, R6, R5, RZ ;  /* 0x0000000506058219 */ /* 0x000fc600000006ff */
[----:B------:R-:W-:Y:S02]  /*0130*/  @P0 IMAD.IADD R3, R3, 0x1, R6 ;  /* 0x0000000103030824 */ /* 0x000fe400078e0206 */
[----:B------:R-:W-:-:S04]  /*0140*/  @!P0 IMAD.IADD R3, R5, 0x1, R12 ;  /* 0x0000000105038824 */ /* 0x000fc800078e020c */
[----:B------:R-:W-:-:S05]  /*0150*/  IMAD.U32 R3, R3, 0x10000, RZ ;  /* 0x0001000003037824 */ /* 0x000fca00078e00ff */
[----:B--2---:R-:W-:-:S04]  /*0160*/  LEA.HI.SX32 R2, P0, R3, UR4, 0x12 ;  /* 0x0000000403027c11 */ /* 0x004fc8000f8192ff */
[----:B------:R-:W-:-:S05]  /*0170*/  LEA.HI.X.SX32 R3, R3, UR5, 0x1, P0 ;  /* 0x0000000503037c11 */ /* 0x000fca00080f0eff */
[----:B---3--:R-:W2:Y:S01]  /*0180*/  LDG.E R5, desc[UR6][R2.64] ;  /* 0x0000000602057981 */ /* 0x008ea2000c1e1900 */
[----:B------:R-:W0:Y:S01]  /*0190*/  S2UR UR5, SR_CgaCtaId ;  /* 0x00000000000579c3 */ /* 0x000e220000008800 */
[----:B----4-:R-:W-:Y:S01]  /*01a0*/  PRMT R13, R7, 0x9910, RZ ;  /* 0x00009910070d7816 */ /* 0x010fe200000000ff */
[----:B------:R-:W-:-:S03]  /*01b0*/  UMOV UR4, 0x400 ;  /* 0x0000040000047882 */ /* 0x000fc60000000000 */
[----:B------:R-:W-:Y:S01]  /*01c0*/  ISETP.GE.AND P0, PT, R13, 0x1, PT ;  /* 0x000000010d00780c */ /* 0x000fe20003f06270 */
[----:B0-----:R-:W-:-:S06]  /*01d0*/  ULEA UR4, UR5, UR4, 0x18 ;  /* 0x0000000405047291 */ /* 0x001fcc000f8ec0ff */
[----:B------:R-:W-:-:S05]  /*01e0*/  LEA R8, R6, UR4, 0x2 ;  /* 0x0000000406087c11 */ /* 0x000fca000f8e10ff */
[----:B--2---:R0:W-:Y:S01]  /*01f0*/  STS [R8], R5 ;  /* 0x0000000508007388 */ /* 0x0041e20000000800 */
[----:B------:R-:W-:Y:S06]  /*0200*/  BAR.SYNC.DEFER_BLOCKING 0x0 ;  /* 0x0000000000007b1d */ /* 0x000fec0000010000 */
[----:B------:R-:W-:Y:S05]  /*0210*/  @!P0 BRA `(.L_x_39) ;  /* 0x0000001000448947 */ /* 0x000fea0003800000 */
[----:B------:R-:W1:Y:S01]  /*0220*/  LDC.U16 R0, c[0x0][0x38c] ;  /* 0x0000e300ff007b82 */ /* 0x000e620000000400 */
[----:B------:R-:W-:-:S07]  /*0230*/  ISETP.NE.AND P2, PT, R13, 0x1, PT ;  /* 0x000000010d00780c */ /* 0x000fce0003f45270 */
[----:B------:R-:W2:Y:S08]  /*0240*/  LDC.U16 R14, c[0x0][0x38e] ;  /* 0x0000e380ff0e7b82 */ /* 0x000eb00000000400 */
[----:B0-----:R-:W0:Y:S01]  /*0250*/  LDC.64 R4, c[0x0][0x388] ;  /* 0x0000e200ff047b82 */ /* 0x001e220000000a00 */
[----:B-1----:R-:W-:-:S05]  /*0260*/  LOP3.LUT R11, RZ, R0, RZ, 0x33, !PT ;  /* 0x00000000ff0b7212 */ /* 0x002fca00078e33ff */
[----:B--2---:R-:W-:-:S05]  /*0270*/  IMAD.IADD R11, R14, 0x1, R11 ;  /* 0x000000010e0b7824 */ /* 0x004fca00078e020b */
[----:B------:R-:W-:-:S05]  /*0280*/  PRMT R10, R11, 0x9910, RZ ;  /* 0x000099100b0a7816 */ /* 0x000fca00000000ff */
[----:B------:R-:W-:Y:S01]  /*0290*/  VIADD R15, R10, 0xffffffff ;  /* 0xffffffff0a0f7836 */ /* 0x000fe20000000000 */
[----:B------:R-:W-:Y:S02]  /*02a0*/  SHF.R.U32.HI R10, RZ, 0x1, R6 ;  /* 0x00000001ff0a7819 */ /* 0x000fe40000011606 */
[----:B------:R-:W-:Y:S02]  /*02b0*/  LOP3.LUT R6, R6, 0x1, RZ, 0xc0, !PT ;  /* 0x0000000106067812 */ /* 0x000fe400078ec0ff */
[----:B------:R-:W-:Y:S02]  /*02c0*/  SHF.L.U32 R15, R12, R15, RZ ;  /* 0x0000000f0c0f7219 */ /* 0x000fe400000006ff */
[----:B------:R-:W-:Y:S02]  /*02d0*/  LOP3.LUT R17, R10, 0x1, RZ, 0xc0, !PT ;  /* 0x000000010a117812 */ /* 0x000fe400078ec0ff */
[----:B------:R-:W-:Y:S02]  /*02e0*/  PRMT R16, R15, 0x9910, RZ ;  /* 0x000099100f107816 */ /* 0x000fe400000000ff */
[----:B0-----:R-:W-:-:S02]  /*02f0*/  LOP3.LUT R15, R4, 0xffff, RZ, 0xc0, !PT ;  /* 0x0000ffff040f7812 */ /* 0x001fc400078ec0ff */
[----:B------:R-:W-:Y:S01]  /*0300*/  ISETP.NE.U32.AND P1, PT, R17, 0x1, PT ;  /* 0x000000011100780c */ /* 0x000fe20003f25070 */
[----:B------:R-:W-:Y:S01]  /*0310*/  IMAD.MOV.U32 R4, RZ, RZ, R16 ;  /* 0x000000ffff047224 */ /* 0x000fe200078e0010 */
[----:B------:R-:W-:Y:S02]  /*0320*/  LOP3.LUT R16, R11, 0xffff, RZ, 0xc0, !PT ;  /* 0x0000ffff0b107812 */ /* 0x000fe400078ec0ff */
[----:B------:R-:W-:Y:S01]  /*0330*/  LOP3.LUT R11, R5, 0xffff, RZ, 0xc0, !PT ;  /* 0x0000ffff050b7812 */ /* 0x000fe200078ec0ff */
[----:B------:R-:W-:Y:S01]  /*0340*/  IMAD.IADD R17, R4, 0x1, R9 ;  /* 0x0000000104117824 */ /* 0x000fe200078e0209 */
[----:B------:R-:W-:Y:S02]  /*0350*/  LOP3.LUT R18, R10, 0x1, RZ, 0xc, !PT ;  /* 0x000000010a127812 */ /* 0x000fe400078e0cff */
[----:B------:R-:W-:Y:S01]  /*0360*/  SHF.L.U32 R5, R12, R16, RZ ;  /* 0x000000100c057219 */ /* 0x000fe200000006ff */
[----:B------:R-:W-:Y:S01]  /*0370*/  IMAD.IADD R20, R11, 0x1, -R16 ;  /* 0x000000010b147824 */ /* 0x000fe200078e0a10 */
[----:B------:R-:W-:Y:S01]  /*0380*/  SEL R17, R17, RZ, !P1 ;  /* 0x000000ff11117207 */ /* 0x000fe20004800000 */
[----:B------:R-:W-:Y:S01]  /*0390*/  VIADD R16, R16, 0xffff ;  /* 0x0000ffff10107836 */ /* 0x000fe20000000000 */
[----:B------:R-:W-:Y:S01]  /*03a0*/  SHF.L.U32 R15, R10, R15, RZ ;  /* 0x0000000f0a0f7219 */ /* 0x000fe200000006ff */
[----:B------:R-:W-:Y:S01]  /*03b0*/  IMAD R20, R20, R5, RZ ;  /* 0x0000000514147224 */ /* 0x000fe200078e02ff */
[----:B------:R-:W-:Y:S01]  /*03c0*/  ISETP.NE.U32.AND P0, PT, R6, 0x1, PT ;  /* 0x000000010600780c */ /* 0x000fe20003f05070 */
[----:B------:R-:W-:Y:S01]  /*03d0*/  IMAD R19, R18, R4, R17 ;  /* 0x0000000412137224 */ /* 0x000fe200078e0211 */
[----:B------:R-:W-:Y:S01]  /*03e0*/  PRMT R6, R14, 0x9910, RZ ;  /* 0x000099100e067816 */ /* 0x000fe200000000ff */
[----:B------:R-:W-:-:S02]  /*03f0*/  IMAD.IADD R12, R15, 0x1, R12 ;  /* 0x000000010f0c7824 */ /* 0x000fc400078e020c */
[----:B------:R-:W-:Y:S01]  /*0400*/  IMAD R13, R16, R19, R20 ;  /* 0x00000013100d7224 */ /* 0x000fe200078e0214 */
[----:B------:R-:W-:Y:S01]  /*0410*/  PRMT R19, RZ, 0x7610, R19 ;  /* 0x00007610ff137816 */ /* 0x000fe20000000013 */
[----:B------:R-:W-:Y:S02]  /*0420*/  IMAD.MOV.U32 R15, RZ, RZ, 0xffff ;  /* 0x0000ffffff0f7424 */ /* 0x000fe400078e00ff */
[----:B------:R-:W-:Y:S02]  /*0430*/  IMAD.MOV.U32 R16, RZ, RZ, 0x1 ;  /* 0x00000001ff107424 */ /* 0x000fe400078e00ff */
[----:B------:R-:W-:Y:S01]  /*0440*/  IMAD.MOV.U32 R18, RZ, RZ, 0x1 ;  /* 0x00000001ff127424 */ /* 0x000fe200078e00ff */
[----:B------:R-:W-:Y:S02]  /*0450*/  SEL R15, R15, 0x1, !P0 ;  /* 0x000000010f0f7807 */ /* 0x000fe40004000000 */
[----:B------:R-:W-:Y:S01]  /*0460*/  SEL R16, R16, 0xffffffff, P0 ;  /* 0xffffffff10107807 */ /* 0x000fe20000000000 */
[----:B------:R-:W-:Y:S06]  /*0470*/  @!P2 BRA `(.L_x_40) ;  /* 0x000000080088a947 */ /* 0x000fec0003800000 */
[----:B------:R-:W-:Y:S01]  /*0480*/  IMAD.MOV R21, RZ, RZ, -R14 ;  /* 0x000000ffff157224 */ /* 0x000fe200078e0a0e */
[----:B------:R-:W-:Y:S01]  /*0490*/  PRMT R17, R17, 0x9910, RZ ;  /* 0x0000991011117816 */ /* 0x000fe200000000ff */
[----:B------:R-:W-:Y:S01]  /*04a0*/  IMAD.MOV R19, RZ, RZ, -R7 ;  /* 0x000000ffff137224 */ /* 0x000fe200078e0a07 */
[----:B------:R-:W-:Y:S01]  /*04b0*/  SEL R7, RZ, 0x1, !P1 ;  /* 0x00000001ff077807 */ /* 0x000fe20004800000 */
[----:B------:R-:W0:Y:S01]  /*04c0*/  LDCU.U8 UR4, c[0x0][0x3a0] ;  /* 0x00007400ff0477ac */ /* 0x000e220008000000 */
[----:B------:R-:W-:Y:S02]  /*04d0*/  PRMT R21, R21, 0x7710, RZ ;  /* 0x0000771015157816 */ /* 0x000fe400000000ff */
[----:B------:R-:W-:Y:S01]  /*04e0*/  PRMT R19, R19, 0x7710, RZ ;  /* 0x0000771013137816 */ /* 0x000fe200000000ff */
[----:B------:R-:W-:Y:S01]  /*04f0*/  IMAD R7, R4, R7, R17 ;  /* 0x0000000704077224 */ /* 0x000fe200078e0211 */
[----:B------:R-:W-:Y:S01]  /*0500*/  PRMT R5, R5, 0x9910, RZ ;  /* 0x0000991005057816 */ /* 0x000fe200000000ff */
[----:B------:R-:W-:Y:S01]  /*0510*/  IMAD R4, R0, 0x2, R21 ;  /* 0x0000000200047824 */ /* 0x000fe200078e0215 */
[----:B------:R-:W-:Y:S01]  /*0520*/  IADD3 R14, PT, PT, R14, -0x2, R19 ;  /* 0xfffffffe0e0e7810 */ /* 0x000fe20007ffe013 */
[----:B------:R-:W1:Y:S01]  /*0530*/  LDCU UR8, c[0x0][0x390] ;  /* 0x00007200ff0877ac */ /* 0x000e620008000800 */
[----:B------:R-:W-:-:S02]  /*0540*/  PRMT R18, R12, 0x9910, RZ ;  /* 0x000099100c127816 */ /* 0x000fc400000000ff */
[----:B------:R-:W-:Y:S01]  /*0550*/  PRMT R17, R4, 0x9910, RZ ;  /* 0x0000991004117816 */ /* 0x000fe200000000ff */
[----:B------:R-:W-:Y:S01]  /*0560*/  IMAD.MOV.U32 R4, RZ, RZ, R5 ;  /* 0x000000ffff047224 */ /* 0x000fe200078e0005 */
[----:B------:R-:W-:Y:S02]  /*0570*/  PRMT R5, R7, 0x9910, RZ ;  /* 0x0000991007057816 */ /* 0x000fe400000000ff */
[----:B------:R-:W-:Y:S01]  /*0580*/  PRMT R7, R14, 0x9910, RZ ;  /* 0x000099100e077816 */ /* 0x000fe200000000ff */
[----:B------:R-:W-:Y:S01]  /*0590*/  IMAD R4, R4, R17, R4 ;  /* 0x0000001104047224 */ /* 0x000fe200078e0204 */
[----:B------:R-:W-:Y:S01]  /*05a0*/  LOP3.LUT R17, RZ, R11, RZ, 0x33, !PT ;  /* 0x0000000bff117212 */ /* 0x000fe200078e33ff */
[----:B------:R-:W-:Y:S01]  /*05b0*/  VIADD R14, R0, 0xffffffff ;  /* 0xffffffff000e7836 */ /* 0x000fe20000000000 */
[----:B0-----:R-:W-:Y:S01]  /*05c0*/  UPRMT UR4, UR4, 0x8880, URZ ;  /* 0x0000888004047896 */ /* 0x001fe200080000ff */
[----:B------:R-:W-:Y:S02]  /*05d0*/  IMAD R4, R5, R7, R4 ;  /* 0x0000000705047224 */ /* 0x000fe400078e0204 */
[----:B------:R-:W-:Y:S01]  /*05e0*/  IMAD.SHL.U32 R7, R12, 0x2, RZ ;  /* 0x000000020c077824 */ /* 0x000fe200078e00ff */
[----:B------:R-:W-:Y:S01]  /*05f0*/  UISETP.NE.AND UP0, UPT, UR4, URZ, UPT ;  /* 0x000000ff0400728c */ /* 0x000fe2000bf05270 */
[----:B------:R-:W-:Y:S01]  /*0600*/  VIADD R5, R0, 0xfffffffe ;  /* 0xfffffffe00057836 */ /* 0x000fe20000000000 */
[----:B------:R-:W-:Y:S01]  /*0610*/  PRMT R20, R14, 0x9910, RZ ;  /* 0x000099100e147816 */ /* 0x000fe200000000ff */
[----:B------:R-:W-:Y:S01]  /*0620*/  IMAD.MOV R7, RZ, RZ, -R7 ;  /* 0x000000ffff077224 */ /* 0x000fe200078e0a07 */
[----:B------:R-:W-:Y:S01]  /*0630*/  PRMT R22, R4, 0x9910, RZ ;  /* 0x0000991004167816 */ /* 0x000fe200000000ff */
[----:B------:R-:W-:Y:S01]  /*0640*/  IMAD.IADD R14, R6, 0x1, R17 ;  /* 0x00000001060e7824 */ /* 0x000fe200078e0211 */
[----:B------:R-:W-:Y:S01]  /*0650*/  PRMT R21, R5, 0x9910, RZ ;  /* 0x0000991005157816 */ /* 0x000fe200000000ff */
[----:B------:R-:W-:Y:S01]  /*0660*/  IMAD.MOV.U32 R5, RZ, RZ, R18 ;  /* 0x000000ffff057224 */ /* 0x000fe200078e0012 */
[----:B------:R-:W-:-:S02]  /*0670*/  PRMT R19, R7, 0x7710, RZ ;  /* 0x0000771007137816 */ /* 0x000fc400000000ff */
[----:B------:R-:W-:Y:S01]  /*0680*/  PLOP3.LUT P1, PT, PT, PT, UP0, 0x80, 0x8 ;  /* 0x000000000008781c */ /* 0x000fe20003f2f008 */
[----:B------:R-:W-:Y:S01]  /*0690*/  IMAD.MOV.U32 R7, RZ, RZ, R21 ;  /* 0x000000ffff077224 */ /* 0x000fe200078e0015 */
[----:B------:R-:W-:Y:S01]  /*06a0*/  LOP3.LUT R21, R0, 0x7ffe, RZ, 0xc0, !PT ;  /* 0x00007ffe00157812 */ /* 0x000fe200078ec0ff */
[----:B------:R-:W-:Y:S01]  /*06b0*/  IMAD.U32 R18, R4, 0x2, R19 ;  /* 0x0000000204127824 */ /* 0x000fe200078e0013 */
[----:B------:R-:W-:Y:S01]  /*06c0*/  PRMT R17, RZ, 0x7610, R17 ;  /* 0x00007610ff117816 */ /* 0x000fe20000000011 */
[C---:B------:R-:W-:Y:S01]  /*06d0*/  IMAD R20, R5.reuse, R20, RZ ;  /* 0x0000001405147224 */ /* 0x040fe200078e02ff */
[----:B------:R-:W-:Y:S01]  /*06e0*/  PRMT R19, RZ, 0x7610, R19 ;  /* 0x00007610ff137816 */ /* 0x000fe20000000013 */
[----:B------:R-:W-:Y:S02]  /*06f0*/  IMAD R22, R5, R7, R22 ;  /* 0x0000000705167224 */ /* 0x000fe400078e0216 */
[----:B-1----:R-:W-:-:S07]  /*0700*/  IMAD.MOV.U32 R0, RZ, RZ, RZ ;  /* 0x000000ffff007224 */ /* 0x002fce00078e00ff */
.L_x_41:
[----:B------:R-:W0:Y:S01]  /*0710*/  LDC.U8 R4, c[0x0][0x3a0] ;  /* 0x0000e800ff047b82 */ /* 0x000e220000000000 */
[----:B------:R-:W-:-:S05]  /*0720*/  @P1 IMAD.IADD R5, R20, 0x1, R17 ;  /* 0x0000000114051824 */ /* 0x000fca00078e0211 */
[----:B------:R-:W-:Y:S02]  /*0730*/  @P1 PRMT R19, R5, 0x7610, R19 ;  /* 0x0000761005131816 */ /* 0x000fe40000000013 */
[----:B0-----:R-:W-:-:S04]  /*0740*/  PRMT R4, R4, 0x8880, RZ ;  /* 0x0000888004047816 */ /* 0x001fc800000000ff */
[----:B------:R-:W-:-:S13]  /*0750*/  ISETP.NE.AND P1, PT, R4, RZ, PT ;  /* 0x000000ff0400720c */ /* 0x000fda0003f25270 */
[----:B------:R-:W0:Y:S01]  /*0760*/  @P1 LDC.64 R4, c[0x0][0x398] ;  /* 0x0000e600ff041b82 */ /* 0x000e220000000a00 */
[----:B------:R-:W-:-:S05]  /*0770*/  @P1 PRMT R7, R19, 0x9910, RZ ;  /* 0x0000991013071816 */ /* 0x000fca00000000ff */
[----:B0-----:R-:W-:-:S06]  /*0780*/  @P1 IMAD.WIDE R4, R7, 0x4, R4 ;  /* 0x0000000407041825 */ /* 0x001fcc00078e0204 */
[----:B------:R0:W2:Y:S01]  /*0790*/  @P1 LDG.E R4, desc[UR6][R4.64] ;  /* 0x0000000604041981 */ /* 0x0000a2000c1e1900 */
[----:B------:R-:W1:Y:S01]  /*07a0*/  I2F.U32.RP R24, UR8 ;  /* 0x0000000800187d06 */ /* 0x000e620008209000 */
[----:B------:R-:W3:Y:S01]  /*07b0*/  S2UR UR5, SR_CgaCtaId ;  /* 0x00000000000579c3 */ /* 0x000ee20000008800 */
[----:B------:R-:W-:Y:S01]  /*07c0*/  IMAD.MOV.U32 R23, RZ, RZ, -0x1 ;  /* 0xffffffffff177424 */ /* 0x000fe200078e00ff */
[----:B------:R-:W-:Y:S01]  /*07d0*/  UMOV UR4, 0x400 ;  /* 0x0000040000047882 */ /* 0x000fe20000000000 */
[----:B------:R-:W-:Y:S01]  /*07e0*/  VIADD R26, R0, 0x1 ;  /* 0x00000001001a7836 */ /* 0x000fe20000000000 */
[----:B------:R-:W-:-:S04]  /*07f0*/  PLOP3.LUT P4, PT, PT, PT, PT, 0x8, 0x80 ;  /* 0x000000000080781c */ /* 0x000fc80003f8e170 */
[----:B0-----:R-:W-:Y:S01]  /*0800*/  SHF.R.U32.HI R5, RZ, R26, R9 ;  /* 0x0000001aff057219 */ /* 0x001fe20000011609 */
[----:B-1----:R-:W0:Y:S01]  /*0810*/  MUFU.RCP R24, R24 ;  /* 0x0000001800187308 */ /* 0x002e220000001000 */
[----:B---3--:R-:W-:Y:S01]  /*0820*/  ULEA UR4, UR5, UR4, 0x18 ;  /* 0x0000000405047291 */ /* 0x008fe2000f8ec0ff */
[----:B0-----:R-:W-:-:S06]  /*0830*/  VIADD R6, R24, 0xffffffe ;  /* 0x0ffffffe18067836 */ /* 0x001fcc0000000000 */
[----:B------:R0:W1:Y:S02]  /*0840*/  F2I.FTZ.U32.TRUNC.NTZ R7, R6 ;  /* 0x0000000600077305 */ /* 0x000064000021f000 */
[----:B0-----:R-:W-:Y:S02]  /*0850*/  IMAD.MOV.U32 R6, RZ, RZ, RZ ;  /* 0x000000ffff067224 */ /* 0x001fe400078e00ff */
[----:B-1----:R-:W-:-:S04]  /*0860*/  IMAD.MOV R25, RZ, RZ, -R7 ;  /* 0x000000ffff197224 */ /* 0x002fc800078e0a07 */
[----:B------:R-:W-:-:S04]  /*0870*/  IMAD R25, R25, UR8, RZ ;  /* 0x0000000819197c24 */ /* 0x000fc8000f8e02ff */
[----:B------:R-:W-:Y:S01]  /*0880*/  IMAD.HI.U32 R7, R7, R25, R6 ;  /* 0x0000001907077227 */ /* 0x000fe200078e0006 */
[----:B------:R-:W-:-:S04]  /*0890*/  SHF.L.U32 R25, R23, R14, RZ ;  /* 0x0000000e17197219 */ /* 0x000fc800000006ff */
[----:B------:R-:W-:Y:S02]  /*08a0*/  LOP3.LUT R24, R25, R10, RZ, 0xc0, !PT ;  /* 0x0000000a19187212 */ /* 0x000fe400078ec0ff */
[----:B------:R-:W-:-:S04]  /*08b0*/  SEL R25, R5, RZ, !P0 ;  /* 0x000000ff05197207 */ /* 0x000fc80004000000 */
[----:B------:R-:W-:-:S04]  /*08c0*/  IADD3 R24, PT, PT, R24, R25, R10 ;  /* 0x0000001918187210 */ /* 0x000fc80007ffe00a */
[C---:B------:R-:W-:Y:S01]  /*08d0*/  LEA R25, R24.reuse, UR4, 0x2 ;  /* 0x0000000418197c11 */ /* 0x040fe2000f8e10ff */
[----:B------:R-:W-:Y:S02]  /*08e0*/  IMAD R5, R15, R5, R24 ;  /* 0x000000050f057224 */ /* 0x000fe400078e0218 */
[----:B------:R-:W-:Y:S02]  /*08f0*/  IMAD.IADD R24, R24, 0x1, R9 ;  /* 0x0000000118187824 */ /* 0x000fe400078e0209 */
[----:B------:R-:W-:Y:S01]  /*0900*/  IMAD.U32 R5, R5, 0x10000, RZ ;  /* 0x0001000005057824 */ /* 0x000fe200078e00ff */
[----:B------:R-:W-:Y:S02]  /*0910*/  LDS R6, [R25] ;  /* 0x0000000019067984 */ /* 0x000fe40000000800 */
[----:B------:R-:W-:Y:S01]  /*0920*/  LEA R29, R24, UR4, 0x2 ;  /* 0x00000004181d7c11 */ /* 0x000fe2000f8e10ff */
[----:B------:R-:W-:Y:S01]  /*0930*/  IMAD.IADD R24, R22, 0x1, R17 ;  /* 0x0000000116187824 */ /* 0x000fe200078e0211 */
[----:B------:R-:W-:-:S06]  /*0940*/  LEA.HI.SX32 R5, R5, UR4, 0x12 ;  /* 0x0000000405057c11 */ /* 0x000fcc000f8f92ff */
[----:B------:R-:W0:Y:S02]  /*0950*/  LDS R5, [R5] ;  /* 0x0000000005057984 */ /* 0x000e240000000800 */
[----:B0-----:R-:W-:-:S04]  /*0960*/  VIADD R27, R5, UR8 ;  /* 0x00000008051b7c36 */ /* 0x001fc80008000000 */
[----:B------:R-:W-:-:S04]  /*0970*/  IMAD R6, R16, R6, R27 ;  /* 0x0000000610067224 */ /* 0x000fc800078e021b */
        /* <DEDUP_REMOVED lines=9> */
[----:B------:R-:W-:Y:S02]  /*0a10*/  SEL R26, R6, R27, !P2 ;  /* 0x0000001b061a7207 */ /* 0x000fe40005000000 */
[----:B------:R-:W-:-:S03]  /*0a20*/  @P1 PRMT R27, R24, 0x9910, RZ ;  /* 0x00009910181b1816 */ /* 0x000fc600000000ff */
[----:B------:R0:W-:Y:S01]  /*0a30*/  STS [R29], R26 ;  /* 0x0000001a1d007388 */ /* 0x0001e20000000800 */
[----:B--2---:R-:W-:-:S04]  /*0a40*/  @P1 SEL R5, R4, RZ, !P0 ;  /* 0x000000ff04051207 */ /* 0x004fc80004000000 */
[----:B------:R-:W-:-:S05]  /*0a50*/  @P1 SHF.L.U32 R4, R26, R5, RZ ;  /* 0x000000051a041219 */ /* 0x000fca00000006ff */
[----:B------:R-:W-:-:S04]  /*0a60*/  @P1 IMAD.HI.U32 R5, R7, R4, RZ ;  /* 0x0000000407051227 */ /* 0x000fc800078e00ff */
        /* <DEDUP_REMOVED lines=9> */
[----:B0-----:R-:W-:Y:S02]  /*0b00*/  @P1 SEL R26, R6, R5, !P2 ;  /* 0x00000005061a1207 */ /* 0x001fe40005000000 */
[----:B------:R-:W0:Y:S03]  /*0b10*/  @P1 LDC.64 R4, c[0x0][0x398] ;  /* 0x0000e600ff041b82 */ /* 0x000e260000000a00 */
[----:B------:R-:W-:Y:S04]  /*0b20*/  @P1 STS [R29], R26 ;  /* 0x0000001a1d001388 */ /* 0x000fe80000000800 */
[----:B------:R1:W-:Y:S01]  /*0b30*/  STS [R25], R26 ;  /* 0x0000001a19007388 */ /* 0x0003e20000000800 */
[----:B0-----:R-:W-:Y:S01]  /*0b40*/  @P1 IMAD.WIDE R4, R27, 0x4, R4 ;  /* 0x000000041b041825 */ /* 0x001fe200078e0204 */
[----:B------:R-:W-:Y:S06]  /*0b50*/  BAR.SYNC.DEFER_BLOCKING 0x0 ;  /* 0x0000000000007b1d */ /* 0x000fec0000010000 */
[----:B------:R0:W2:Y:S01]  /*0b60*/  @P1 LDG.E R4, desc[UR6][R4.64] ;  /* 0x0000000604041981 */ /* 0x0000a2000c1e1900 */
[----:B------:R-:W-:Y:S01]  /*0b70*/  VIADD R28, R14, 0xffffffff ;  /* 0xffffffff0e1c7836 */ /* 0x000fe20000000000 */
[----:B------:R-:W-:Y:S01]  /*0b80*/  PLOP3.LUT P4, PT, PT, PT, PT, 0x8, 0x80 ;  /* 0x000000000080781c */ /* 0x000fe20003f8e170 */
[----:B------:R-:W-:Y:S01]  /*0b90*/  VIADD R0, R0, 0x2 ;  /* 0x0000000200007836 */ /* 0x000fe20000000000 */
[----:B------:R-:W-:Y:S01]  /*0ba0*/  SEL R19, R19, R24, !P1 ;  /* 0x0000001813137207 */ /* 0x000fe20004800000 */
[----:B------:R-:W-:Y:S01]  /*0bb0*/  VIADD R21, R21, 0xfffffffe ;  /* 0xfffffffe15157836 */ /* 0x000fe20000000000 */
[----:B------:R-:W-:Y:S01]  /*0bc0*/  SHF.L.U32 R27, R23, R28, RZ ;  /* 0x0000001c171b7219 */ /* 0x000fe200000006ff */
[----:B------:R-:W-:Y:S01]  /*0bd0*/  IMAD.IADD R17, R18, 0x1, R17 ;  /* 0x0000000112117824 */ /* 0x000fe200078e0211 */
[----:B------:R-:W-:Y:S01]  /*0be0*/  SHF.R.U32.HI R23, RZ, R0, R9 ;  /* 0x00000000ff177219 */ /* 0x000fe20000011609 */
[----:B------:R-:W-:Y:S01]  /*0bf0*/  VIADD R14, R14, 0xfffffffe ;  /* 0xfffffffe0e0e7836 */ /* 0x000fe20000000000 */
[----:B------:R-:W-:-:S02]  /*0c00*/  LOP3.LUT R27, R27, R10, RZ, 0xc0, !PT ;  /* 0x0000000a1b1b7212 */ /* 0x000fc400078ec0ff */
[----:B-1----:R-:W-:-:S04]  /*0c10*/  SEL R26, R23, RZ, !P0 ;  /* 0x000000ff171a7207 */ /* 0x002fc80004000000 */
[----:B------:R-:W-:-:S04]  /*0c20*/  IADD3 R26, PT, PT, R27, R26, R10 ;  /* 0x0000001a1b1a7210 */ /* 0x000fc80007ffe00a */
[C---:B0-----:R-:W-:Y:S01]  /*0c30*/  LEA R5, R26.reuse, UR4, 0x2 ;  /* 0x000000041a057c11 */ /* 0x041fe2000f8e10ff */
[----:B------:R-:W-:Y:S02]  /*0c40*/  IMAD R23, R15, R23, R26 ;  /* 0x000000170f177224 */ /* 0x000fe400078e021a */
[----:B------:R-:W-:Y:S02]  /*0c50*/  IMAD.IADD R26, R26, 0x1, R9 ;  /* 0x000000011a1a7824 */ /* 0x000fe400078e0209 */
[----:B------:R-:W-:Y:S01]  /*0c60*/  IMAD.U32 R23, R23, 0x10000, RZ ;  /* 0x0001000017177824 */ /* 0x000fe200078e00ff */
[----:B------:R-:W-:Y:S04]  /*0c70*/  LDS R27, [R5] ;  /* 0x00000000051b7984 */ /* 0x000fe80000000800 */
[----:B------:R-:W-:-:S06]  /*0c80*/  LEA.HI.SX32 R23, R23, UR4, 0x12 ;  /* 0x0000000417177c11 */ /* 0x000fcc000f8f92ff */
[----:B------:R-:W0:Y:S02]  /*0c90*/  LDS R23, [R23] ;  /* 0x0000000017177984 */ /* 0x000e240000000800 */
[----:B0-----:R-:W-:-:S04]  /*0ca0*/  VIADD R25, R23, UR8 ;  /* 0x0000000817197c36 */ /* 0x001fc80008000000 */
[----:B------:R-:W-:-:S04]  /*0cb0*/  IMAD R28, R16, R27, R25 ;  /* 0x0000001b101c7224 */ /* 0x000fc800078e0219 */
[----:B------:R-:W-:-:S04]  /*0cc0*/  IMAD.HI.U32 R25, R7, R28, RZ ;  /* 0x0000001c07197227 */ /* 0x000fc800078e00ff */
[----:B------:R-:W-:-:S04]  /*0cd0*/  IMAD.MOV R25, RZ, RZ, -R25 ;  /* 0x000000ffff197224 */ /* 0x000fc800078e0a19 */
[----:B------:R-:W-:-:S05]  /*0ce0*/  IMAD R25, R25, UR8, R28 ;  /* 0x0000000819197c24 */ /* 0x000fca000f8e021c */
[----:B------:R-:W-:-:S13]  /*0cf0*/  ISETP.GE.U32.AND P3, PT, R25, UR8, PT ;  /* 0x0000000819007c0c */ /* 0x000fda000bf66070 */
[----:B------:R-:W-:-:S05]  /*0d00*/  @P3 VIADD R25, R25, -UR8 ;  /* 0x8000000819193c36 */ /* 0x000fca0008000000 */
[----:B------:R-:W-:-:S13]  /*0d10*/  ISETP.GE.U32.AND P3, PT, R25, UR8, PT ;  /* 0x0000000819007c0c */ /* 0x000fda000bf66070 */
[----:B------:R-:W-:Y:S01]  /*0d20*/  @P3 VIADD R25, R25, -UR8 ;  /* 0x8000000819193c36 */ /* 0x000fe20008000000 */
[----:B--2---:R-:W-:-:S04]  /*0d30*/  @P1 SEL R23, R4, RZ, !P0 ;  /* 0x000000ff04171207 */ /* 0x004fc80004000000 */
[----:B------:R-:W-:-:S04]  /*0d40*/  SEL R4, R6, R25, !P2 ;  /* 0x0000001906047207 */ /* 0x000fc80005000000 */
[----:B------:R-:W-:Y:S02]  /*0d50*/  @P1 SHF.L.U32 R28, R4, R23, RZ ;  /* 0x00000017041c1219 */ /* 0x000fe400000006ff */
[----:B------:R-:W-:-:S03]  /*0d60*/  LEA R23, R26, UR4, 0x2 ;  /* 0x000000041a177c11 */ /* 0x000fc6000f8e10ff */
[----:B------:R-:W-:Y:S02]  /*0d70*/  @P1 IMAD.HI.U32 R7, R7, R28, RZ ;  /* 0x0000001c07071227 */ /* 0x000fe400078e00ff */
[----:B------:R0:W-:Y:S02]  /*0d80*/  STS [R23], R4 ;  /* 0x0000000417007388 */ /* 0x0001e40000000800 */
        /* <DEDUP_REMOVED lines=10> */
[----:B------:R-:W-:-:S03]  /*0e30*/  PRMT R6, R21, 0x9910, RZ ;  /* 0x0000991015067816 */ /* 0x000fc600000000ff */
[----:B------:R0:W-:Y:S01]  /*0e40*/  @P1 STS [R23], R4 ;  /* 0x0000000417001388 */ /* 0x0001e20000000800 */
[----:B------:R-:W-:-:S03]  /*0e50*/  ISETP.NE.AND P2, PT, R6, RZ, PT ;  /* 0x000000ff0600720c */ /* 0x000fc60003f45270 */
[----:B------:R0:W-:Y:S01]  /*0e60*/  STS [R5], R4 ;  /* 0x0000000405007388 */ /* 0x0001e20000000800 */
[----:B------:R-:W-:Y:S09]  /*0e70*/  BAR.SYNC.DEFER_BLOCKING 0x0 ;  /* 0x0000000000007b1d */ /* 0x000ff20000010000 */
[----:B0-----:R-:W-:Y:S05]  /*0e80*/  @P2 BRA `(.L_x_41) ;  /* 0xfffffff800202947 */ /* 0x001fea000383ffff */
[----:B------:R-:W-:-:S07]  /*0e90*/  VIADD R18, R0, 0x1 ;  /* 0x0000000100127836 */ /* 0x000fce0000000000 */
.L_x_40:
[----:B------:R-:W0:Y:S02]  /*0ea0*/  LDCU.U16 UR5, c[0x0][0x38c] ;  /* 0x00007180ff0577ac */ /* 0x000e240008000400 */
[----:B0-----:R-:W-:-:S04]  /*0eb0*/  ULOP3.LUT UR5, UR5, 0x1, URZ, 0xc0, !UPT ;  /* 0x0000000105057892 */ /* 0x001fc8000f8ec0ff */
[----:B------:R-:W-:-:S09]  /*0ec0*/  UISETP.NE.U32.AND UP0, UPT, UR5, 0x1, UPT ;  /* 0x000000010500788c */ /* 0x000fd2000bf05070 */
[----:B------:R-:W-:Y:S05]  /*0ed0*/  BRA.U UP0, `(.L_x_39) ;  /* 0x0000000500147547 */ /* 0x000fea000b800000 */
[----:B------:R-:W0:Y:S01]  /*0ee0*/  LDC.U8 R0, c[0x0][0x3a0] ;  /* 0x0000e800ff007b82 */ /* 0x000e220000000000 */
[----:B------:R-:W1:Y:S01]  /*0ef0*/  LDCU UR5, c[0x0][0x390] ;  /* 0x00007200ff0577ac */ /* 0x000e620008000800 */
[----:B0-----:R-:W-:-:S04]  /*0f00*/  PRMT R0, R0, 0x8880, RZ ;  /* 0x0000888000007816 */ /* 0x001fc800000000ff */
[----:B------:R-:W-:-:S13]  /*0f10*/  ISETP.NE.AND P1, PT, R0, RZ, PT ;  /* 0x000000ff0000720c */ /* 0x000fda0003f25270 */
[----:B------:R-:W0:Y:S01]  /*0f20*/  @P1 LDC.64 R4, c[0x0][0x398] ;  /* 0x0000e600ff041b82 */ /* 0x000e220000000a00 */
[----:B------:R-:W-:Y:S02]  /*0f30*/  @P1 VIADD R0, R18, 0xffffffff ;  /* 0xffffffff12001836 */ /* 0x000fe40000000000 */
[----:B------:R-:W-:Y:S02]  /*0f40*/  @P1 IMAD.IADD R7, R11, 0x1, -R18 ;  /* 0x000000010b071824 */ /* 0x000fe400078e0a12 */
[----:B------:R-:W-:-:S04]  /*0f50*/  @P1 IMAD R0, R13, R0, RZ ;  /* 0x000000000d001224 */ /* 0x000fc800078e02ff */
[----:B------:R-:W-:-:S05]  /*0f60*/  @P1 IMAD R19, R12, R7, R0 ;  /* 0x000000070c131224 */ /* 0x000fca00078e0200 */
[----:B------:R-:W-:-:S05]  /*0f70*/  @P1 PRMT R7, R19, 0x9910, RZ ;  /* 0x0000991013071816 */ /* 0x000fca00000000ff */
[----:B0-----:R-:W-:-:S05]  /*0f80*/  @P1 IMAD.WIDE R4, R7, 0x4, R4 ;  /* 0x0000000407041825 */ /* 0x001fca00078e0204 */
[----:B------:R0:W2:Y:S01]  /*0f90*/  @P1 LDG.E R0, desc[UR6][R4.64] ;  /* 0x0000000604001981 */ /* 0x0000a2000c1e1900 */
[----:B------:R-:W3:Y:S01]  /*0fa0*/  LDC.U16 R6, c[0x0][0x38e] ;  /* 0x0000e380ff067b82 */ /* 0x000ee20000000400 */
[----:B-1----:R-:W1:Y:S08]  /*0fb0*/  I2F.U32.RP R13, UR5 ;  /* 0x00000005000d7d06 */ /* 0x002e700008209000 */
[----:B-1----:R-:W1:Y:S01]  /*0fc0*/  MUFU.RCP R13, R13 ;  /* 0x0000000d000d7308 */ /* 0x002e620000001000 */
[----:B---3--:R-:W-:-:S04]  /*0fd0*/  PRMT R6, R6, 0x9910, RZ ;  /* 0x0000991006067816 */ /* 0x008fc800000000ff */
[-C--:B------:R-:W-:Y:S01]  /*0fe0*/  IADD3 R11, PT, PT, R6, -R18.reuse, -R11 ;  /* 0x80000012060b7210 */ /* 0x080fe20007ffe80b */
[----:B------:R-:W-:Y:S01]  /*0ff0*/  IMAD.MOV.U32 R6, RZ, RZ, -0x1 ;  /* 0xffffffffff067424 */ /* 0x000fe200078e00ff */
[----:B------:R-:W-:Y:S01]  /*1000*/  SHF.R.U32.HI R18, RZ, R18, R9 ;  /* 0x00000012ff127219 */ /* 0x000fe20000011609 */
[----:B-1----:R-:W-:-:S03]  /*1010*/  VIADD R7, R13, 0xffffffe ;  /* 0x0ffffffe0d077836 */ /* 0x002fc60000000000 */
[----:B------:R-:W-:Y:S01]  /*1020*/  SHF.L.U32 R11, R6, R11, RZ ;  /* 0x0000000b060b7219 */ /* 0x000fe200000006ff */
[----:B------:R-:W-:Y:S01]  /*1030*/  IMAD R15, R15, R18, RZ ;  /* 0x000000120f0f7224 */ /* 0x000fe200078e02ff */
[----:B------:R-:W-:Y:S02]  /*1040*/  SEL R6, R18, RZ, !P0 ;  /* 0x000000ff12067207 */ /* 0x000fe40004000000 */
[----:B------:R-:W-:Y:S01]  /*1050*/  LOP3.LUT R11, R11, R10, RZ, 0xc0, !PT ;  /* 0x0000000a0b0b7212 */ /* 0x000fe200078ec0ff */
[----:B------:R-:W1:Y:S03]  /*1060*/  F2I.FTZ.U32.TRUNC.NTZ R7, R7 ;  /* 0x0000000700077305 */ /* 0x000e66000021f000 */
[----:B------:R-:W-:Y:S01]  /*1070*/  IADD3 R10, PT, PT, R11, R6, R10 ;  /* 0x000000060b0a7210 */ /* 0x000fe20007ffe00a */
[----:B------:R-:W-:-:S04]  /*1080*/  IMAD.MOV.U32 R6, RZ, RZ, RZ ;  /* 0x000000ffff067224 */ /* 0x000fc800078e00ff */
[C---:B0-----:R-:W-:Y:S02]  /*1090*/  IMAD.IADD R4, R10.reuse, 0x1, R15 ;  /* 0x000000010a047824 */ /* 0x041fe400078e020f */
[----:B------:R-:W-:Y:S02]  /*10a0*/  IMAD.IADD R9, R10, 0x1, R9 ;  /* 0x000000010a097824 */ /* 0x000fe400078e0209 */
[----:B------:R-:W-:Y:S02]  /*10b0*/  IMAD.U32 R4, R4, 0x10000, RZ ;  /* 0x0001000004047824 */ /* 0x000fe400078e00ff */
[----:B-1----:R-:W-:Y:S01]  /*10c0*/  IMAD.MOV R15, RZ, RZ, -R7 ;  /* 0x000000ffff0f7224 */ /* 0x002fe200078e0a07 */
[----:B------:R-:W-:Y:S02]  /*10d0*/  LEA R9, R9, UR4, 0x2 ;  /* 0x0000000409097c11 */ /* 0x000fe4000f8e10ff */
[----:B------:R-:W-:Y:S01]  /*10e0*/  LEA.HI.SX32 R5, R4, UR4, 0x12 ;  /* 0x0000000404057c11 */ /* 0x000fe2000f8f92ff */
[----:B------:R-:W-:Y:S01]  /*10f0*/  IMAD R15, R15, UR5, RZ ;  /* 0x000000050f0f7c24 */ /* 0x000fe2000f8e02ff */
[----:B------:R-:W-:-:S03]  /*1100*/  LEA R4, R10, UR4, 0x2 ;  /* 0x000000040a047c11 */ /* 0x000fc6000f8e10ff */
[----:B------:R-:W-:Y:S01]  /*1110*/  IMAD.HI.U32 R15, R7, R15, R6 ;  /* 0x0000000f070f7227 */ /* 0x000fe200078e0006 */
[----:B------:R-:W0:Y:S04]  /*1120*/  LDS R5, [R5] ;  /* 0x0000000005057984 */ /* 0x000e280000000800 */
[----:B------:R-:W1:Y:S01]  /*1130*/  LDS R12, [R4] ;  /* 0x00000000040c7984 */ /* 0x000e620000000800 */
[----:B0-----:R-:W-:-:S04]  /*1140*/  VIADD R11, R5, UR5 ;  /* 0x00000005050b7c36 */ /* 0x001fc80008000000 */
[----:B-1----:R-:W-:-:S04]  /*1150*/  IMAD R11, R16, R12, R11 ;  /* 0x0000000c100b7224 */ /* 0x002fc800078e020b */
        /* <DEDUP_REMOVED lines=8> */
[----:B------:R-:W-:Y:S01]  /*11e0*/  @P3 VIADD R11, R11, -UR5 ;  /* 0x800000050b0b3c36 */ /* 0x000fe20008000000 */
[----:B------:R-:W-:-:S04]  /*11f0*/  PLOP3.LUT P3, PT, PT, PT, PT, 0x8, 0x80 ;  /* 0x000000000080781c */ /* 0x000fc80003f6e170 */
[----:B------:R-:W-:-:S05]  /*1200*/  SEL R11, R6, R11, !P2 ;  /* 0x0000000b060b7207 */ /* 0x000fca0005000000 */
[----:B------:R-:W-:Y:S01]  /*1210*/  IMAD.MOV.U32 R12, RZ, RZ, R11 ;  /* 0x000000ffff0c7224 */ /* 0x000fe200078e000b */
        /* <DEDUP_REMOVED lines=12> */
[----:B------:R-:W-:-:S05]  /*12e0*/  @P1 SEL R12, R6, R0, !P2 ;  /* 0x00000000060c1207 */ /* 0x000fca0005000000 */
[----:B------:R-:W-:Y:S01]  /*12f0*/  @P1 IMAD.MOV.U32 R11, RZ, RZ, R12 ;  /* 0x000000ffff0b1224 */ /* 0x000fe200078e000c */
[----:B------:R1:W-:Y:S04]  /*1300*/  STS [R9], R12 ;  /* 0x0000000c09007388 */ /* 0x0003e80000000800 */
[----:B------:R1:W-:Y:S01]  /*1310*/  STS [R4], R11 ;  /* 0x0000000b04007388 */ /* 0x0003e20000000800 */
[----:B------:R-:W-:Y:S06]  /*1320*/  BAR.SYNC.DEFER_BLOCKING 0x0 ;  /* 0x0000000000007b1d */ /* 0x000fec0000010000 */
.L_x_39:
[----:B0-----:R-:W0:Y:S04]  /*1330*/  LDS R5, [R8] ;  /* 0x0000000008057984 */ /* 0x001e280000000800 */
[----:B0-----:R-:W-:Y:S01]  /*1340*/  STG.E desc[UR6][R2.64], R5 ;  /* 0x0000000502007986 */ /* 0x001fe2000c101906 */
[----:B------:R-:W-:Y:S05]  /*1350*/  EXIT ;  /* 0x000000000000794d */ /* 0x000fea0003800000 */
.L_x_42:
        /* <DEDUP_REMOVED lines=10> */
.L_x_48:


//--------------------- .nv.shared._Z16MulSMINTTKernel2PjisssssiPKjb --------------------------
	.section	.nv.shared._Z16MulSMINTTKernel2PjisssssiPKjb,"aw",@nobits
	.sectionflags	@""
	.align	16
	.zero		1024


//--------------------- .nv.shared.reserved.0     --------------------------
	.section	.nv.shared.reserved.0,"aw",@nobits
	.weak		__nv_reservedSMEM_offset_0_alias
	.size		__nv_reservedSMEM_offset_0_alias, 0, 64
	.other		__nv_reservedSMEM_offset_0_alias,@"STO_CUDA_RESERVED_SHARED STV_DEFAULT"
__nv_reservedSMEM_offset_0_alias:
	.zero		0
	.zero		64


//--------------------- .nv.shared._Z16MulSMINTTKernel1PjissssiPKjbb --------------------------
	.section	.nv.shared._Z16MulSMINTTKernel1PjissssiPKjbb,"aw",@nobits
	.sectionflags	@""
	.align	16
	.zero		1024


//--------------------- .nv.shared._Z15MulSMNTTKernel2PjisssiPKjb --------------------------
	.section	.nv.shared._Z15MulSMNTTKernel2PjisssiPKjb,"aw",@nobits
	.sectionflags	@""
	.align	16
	.zero		1024


//--------------------- .nv.shared._Z15MulSMNTTKernel1PjssssiPKjb --------------------------
	.section	.nv.shared._Z15MulSMNTTKernel1PjssssiPKjb,"aw",@nobits
	.sectionflags	@""
	.align	16
	.zero		1024


//--------------------- .nv.constant0._Z16MulSMINTTKernel2PjisssssiPKjb --------------------------
	.section	.nv.constant0._Z16MulSMINTTKernel2PjisssssiPKjb,"a",@progbits
	.sectionflags	@""
	.align	4
.nv.constant0._Z16MulSMINTTKernel2PjisssssiPKjb:
	.zero		937


//--------------------- .nv.constant0._Z16MulSMINTTKernel1PjissssiPKjbb --------------------------
	.section	.nv.constant0._Z16MulSMINTTKernel1PjissssiPKjbb,"a",@progbits
	.sectionflags	@""
	.align	4
.nv.constant0._Z16MulSMINTTKernel1PjissssiPKjbb:
	.zero		930


//--------------------- .nv.constant0._Z15MulSMNTTKernel2PjisssiPKjb --------------------------
	.section	.nv.constant0._Z15MulSMNTTKernel2PjisssiPKjb,"a",@progbits
	.sectionflags	@""
	.align	4
.nv.constant0._Z15MulSMNTTKernel2PjisssiPKjb:
	.zero		929


//--------------------- .nv.constant0._Z15MulSMNTTKernel1PjssssiPKjb --------------------------
	.section	.nv.constant0._Z15MulSMNTTKernel1PjssssiPKjb,"a",@progbits
	.sectionflags	@""
	.align	4
.nv.constant0._Z15MulSMNTTKernel1PjssssiPKjb:
	.zero		929


//--------------------- SYMBOLS --------------------------

	.type		.nv.reservedSmem.offset0,@object
	.size		.nv.reservedSmem.offset0,0x4
	.type		.nv.reservedSmem.cap,@object
	.size		.nv.reservedSmem.cap,0x4
